//
// Generated by NVIDIA NVVM Compiler
//
// Compiler Build ID: CL-36424714
// Cuda compilation tools, release 13.0, V13.0.88
// Based on NVVM 20.0.0
//

.version 9.0
.target sm_100
.address_size 64

	// .globl	surface_area

.visible .entry surface_area(
	.param .u32 surface_area_param_0,
	.param .u64 .ptr .align 1 surface_area_param_1,
	.param .u64 .ptr .align 1 surface_area_param_2,
	.param .u64 .ptr .align 1 surface_area_param_3
)
{
	.reg .pred 	%p<2>;
	.reg .b32 	%r<13>;
	.reg .b64 	%rd<18>;
	.reg .b64 	%fd<36>;

	ld.param.u32 	%r2, [surface_area_param_0];
	ld.param.u64 	%rd2, [surface_area_param_2];
	ld.param.u64 	%rd3, [surface_area_param_3];
	mov.u32 	%r3, %tid.x;
	mov.u32 	%r4, %ctaid.x;
	mov.u32 	%r5, %ntid.x;
	mad.lo.s32 	%r1, %r4, %r5, %r3;
	setp.ge.s32 	%p1, %r1, %r2;
	@%p1 bra 	$L__BB0_2;
	ld.param.u64 	%rd17, [surface_area_param_1];
	cvta.to.global.u64 	%rd4, %rd17;
	cvta.to.global.u64 	%rd5, %rd2;
	cvta.to.global.u64 	%rd6, %rd3;
	mul.lo.s32 	%r6, %r1, 3;
	mul.wide.s32 	%rd7, %r6, 4;
	add.s64 	%rd8, %rd4, %rd7;
	ld.global.u32 	%r7, [%rd8];
	ld.global.u32 	%r8, [%rd8+4];
	ld.global.u32 	%r9, [%rd8+8];
	mul.lo.s32 	%r10, %r7, 3;
	mul.wide.s32 	%rd9, %r10, 8;
	add.s64 	%rd10, %rd5, %rd9;
	ld.global.f64 	%fd1, [%rd10];
	ld.global.f64 	%fd2, [%rd10+8];
	ld.global.f64 	%fd3, [%rd10+16];
	mul.lo.s32 	%r11, %r8, 3;
	mul.wide.s32 	%rd11, %r11, 8;
	add.s64 	%rd12, %rd5, %rd11;
	ld.global.f64 	%fd4, [%rd12];
	ld.global.f64 	%fd5, [%rd12+8];
	ld.global.f64 	%fd6, [%rd12+16];
	mul.lo.s32 	%r12, %r9, 3;
	mul.wide.s32 	%rd13, %r12, 8;
	add.s64 	%rd14, %rd5, %rd13;
	ld.global.f64 	%fd7, [%rd14];
	ld.global.f64 	%fd8, [%rd14+8];
	ld.global.f64 	%fd9, [%rd14+16];
	sub.f64 	%fd10, %fd5, %fd8;
	mul.f64 	%fd11, %fd1, %fd10;
	sub.f64 	%fd12, %fd2, %fd8;
	mul.f64 	%fd13, %fd4, %fd12;
	sub.f64 	%fd14, %fd11, %fd13;
	sub.f64 	%fd15, %fd2, %fd5;
	fma.rn.f64 	%fd16, %fd15, %fd7, %fd14;
	sub.f64 	%fd17, %fd6, %fd9;
	mul.f64 	%fd18, %fd2, %fd17;
	sub.f64 	%fd19, %fd3, %fd9;
	mul.f64 	%fd20, %fd5, %fd19;
	sub.f64 	%fd21, %fd18, %fd20;
	sub.f64 	%fd22, %fd3, %fd6;
	fma.rn.f64 	%fd23, %fd22, %fd8, %fd21;
	sub.f64 	%fd24, %fd4, %fd7;
	mul.f64 	%fd25, %fd3, %fd24;
	sub.f64 	%fd26, %fd1, %fd7;
	mul.f64 	%fd27, %fd6, %fd26;
	sub.f64 	%fd28, %fd25, %fd27;
	sub.f64 	%fd29, %fd1, %fd4;
	fma.rn.f64 	%fd30, %fd29, %fd9, %fd28;
	mul.f64 	%fd31, %fd23, %fd23;
	fma.rn.f64 	%fd32, %fd16, %fd16, %fd31;
	fma.rn.f64 	%fd33, %fd30, %fd30, %fd32;
	sqrt.rn.f64 	%fd34, %fd33;
	mul.f64 	%fd35, %fd34, 0d3FE0000000000000;
	mul.wide.s32 	%rd15, %r1, 8;
	add.s64 	%rd16, %rd6, %rd15;
	st.global.f64 	[%rd16], %fd35;
$L__BB0_2:
	ret;

}
	// .globl	multiply
.visible .entry multiply(
	.param .u32 multiply_param_0,
	.param .u32 multiply_param_1,
	.param .f64 multiply_param_2,
	.param .u64 .ptr .align 1 multiply_param_3,
	.param .u64 .ptr .align 1 multiply_param_4,
	.param .u64 .ptr .align 1 multiply_param_5,
	.param .u64 .ptr .align 1 multiply_param_6,
	.param .u64 .ptr .align 1 multiply_param_7
)
{
	.reg .pred 	%p<11>;
	.reg .b32 	%r<67>;
	.reg .b64 	%rd<89>;
	.reg .b64 	%fd<117>;

	ld.param.u32 	%r24, [multiply_param_0];
	ld.param.u32 	%r23, [multiply_param_1];
	ld.param.f64 	%fd14, [multiply_param_2];
	ld.param.u64 	%rd6, [multiply_param_3];
	ld.param.u64 	%rd7, [multiply_param_4];
	ld.param.u64 	%rd8, [multiply_param_5];
	ld.param.u64 	%rd4, [multiply_param_6];
	ld.param.u64 	%rd5, [multiply_param_7];
	cvta.to.global.u64 	%rd1, %rd7;
	cvta.to.global.u64 	%rd2, %rd6;
	cvta.to.global.u64 	%rd3, %rd8;
	mov.u32 	%r25, %tid.x;
	mov.u32 	%r26, %ctaid.x;
	mov.u32 	%r27, %ntid.x;
	mad.lo.s32 	%r1, %r26, %r27, %r25;
	setp.ge.s32 	%p1, %r1, %r24;
	@%p1 bra 	$L__BB1_15;
	setp.lt.s32 	%p2, %r23, 1;
	mov.f64 	%fd116, 0d0000000000000000;
	@%p2 bra 	$L__BB1_14;
	mul.lo.s32 	%r2, %r23, %r1;
	and.b32  	%r3, %r23, 15;
	setp.lt.u32 	%p3, %r23, 16;
	mov.f64 	%fd116, 0d0000000000000000;
	mov.b32 	%r63, 0;
	@%p3 bra 	$L__BB1_5;
	and.b32  	%r63, %r23, 2147483632;
	neg.s32 	%r61, %r63;
	mov.f64 	%fd116, 0d0000000000000000;
	mov.u32 	%r60, %r2;
$L__BB1_4:
	.pragma "nounroll";
	mul.wide.s32 	%rd9, %r60, 4;
	add.s64 	%rd10, %rd2, %rd9;
	mul.wide.s32 	%rd11, %r60, 8;
	add.s64 	%rd12, %rd1, %rd11;
	ld.global.u32 	%r29, [%rd10];
	ld.global.f64 	%fd19, [%rd12];
	mul.wide.s32 	%rd13, %r29, 8;
	add.s64 	%rd14, %rd3, %rd13;
	ld.global.f64 	%fd20, [%rd14];
	fma.rn.f64 	%fd21, %fd19, %fd20, %fd116;
	ld.global.u32 	%r30, [%rd10+4];
	ld.global.f64 	%fd22, [%rd12+8];
	mul.wide.s32 	%rd15, %r30, 8;
	add.s64 	%rd16, %rd3, %rd15;
	ld.global.f64 	%fd23, [%rd16];
	fma.rn.f64 	%fd24, %fd22, %fd23, %fd21;
	ld.global.u32 	%r31, [%rd10+8];
	ld.global.f64 	%fd25, [%rd12+16];
	mul.wide.s32 	%rd17, %r31, 8;
	add.s64 	%rd18, %rd3, %rd17;
	ld.global.f64 	%fd26, [%rd18];
	fma.rn.f64 	%fd27, %fd25, %fd26, %fd24;
	ld.global.u32 	%r32, [%rd10+12];
	ld.global.f64 	%fd28, [%rd12+24];
	mul.wide.s32 	%rd19, %r32, 8;
	add.s64 	%rd20, %rd3, %rd19;
	ld.global.f64 	%fd29, [%rd20];
	fma.rn.f64 	%fd30, %fd28, %fd29, %fd27;
	ld.global.u32 	%r33, [%rd10+16];
	ld.global.f64 	%fd31, [%rd12+32];
	mul.wide.s32 	%rd21, %r33, 8;
	add.s64 	%rd22, %rd3, %rd21;
	ld.global.f64 	%fd32, [%rd22];
	fma.rn.f64 	%fd33, %fd31, %fd32, %fd30;
	ld.global.u32 	%r34, [%rd10+20];
	ld.global.f64 	%fd34, [%rd12+40];
	mul.wide.s32 	%rd23, %r34, 8;
	add.s64 	%rd24, %rd3, %rd23;
	ld.global.f64 	%fd35, [%rd24];
	fma.rn.f64 	%fd36, %fd34, %fd35, %fd33;
	ld.global.u32 	%r35, [%rd10+24];
	ld.global.f64 	%fd37, [%rd12+48];
	mul.wide.s32 	%rd25, %r35, 8;
	add.s64 	%rd26, %rd3, %rd25;
	ld.global.f64 	%fd38, [%rd26];
	fma.rn.f64 	%fd39, %fd37, %fd38, %fd36;
	ld.global.u32 	%r36, [%rd10+28];
	ld.global.f64 	%fd40, [%rd12+56];
	mul.wide.s32 	%rd27, %r36, 8;
	add.s64 	%rd28, %rd3, %rd27;
	ld.global.f64 	%fd41, [%rd28];
	fma.rn.f64 	%fd42, %fd40, %fd41, %fd39;
	ld.global.u32 	%r37, [%rd10+32];
	ld.global.f64 	%fd43, [%rd12+64];
	mul.wide.s32 	%rd29, %r37, 8;
	add.s64 	%rd30, %rd3, %rd29;
	ld.global.f64 	%fd44, [%rd30];
	fma.rn.f64 	%fd45, %fd43, %fd44, %fd42;
	ld.global.u32 	%r38, [%rd10+36];
	ld.global.f64 	%fd46, [%rd12+72];
	mul.wide.s32 	%rd31, %r38, 8;
	add.s64 	%rd32, %rd3, %rd31;
	ld.global.f64 	%fd47, [%rd32];
	fma.rn.f64 	%fd48, %fd46, %fd47, %fd45;
	ld.global.u32 	%r39, [%rd10+40];
	ld.global.f64 	%fd49, [%rd12+80];
	mul.wide.s32 	%rd33, %r39, 8;
	add.s64 	%rd34, %rd3, %rd33;
	ld.global.f64 	%fd50, [%rd34];
	fma.rn.f64 	%fd51, %fd49, %fd50, %fd48;
	ld.global.u32 	%r40, [%rd10+44];
	ld.global.f64 	%fd52, [%rd12+88];
	mul.wide.s32 	%rd35, %r40, 8;
	add.s64 	%rd36, %rd3, %rd35;
	ld.global.f64 	%fd53, [%rd36];
	fma.rn.f64 	%fd54, %fd52, %fd53, %fd51;
	ld.global.u32 	%r41, [%rd10+48];
	ld.global.f64 	%fd55, [%rd12+96];
	mul.wide.s32 	%rd37, %r41, 8;
	add.s64 	%rd38, %rd3, %rd37;
	ld.global.f64 	%fd56, [%rd38];
	fma.rn.f64 	%fd57, %fd55, %fd56, %fd54;
	ld.global.u32 	%r42, [%rd10+52];
	ld.global.f64 	%fd58, [%rd12+104];
	mul.wide.s32 	%rd39, %r42, 8;
	add.s64 	%rd40, %rd3, %rd39;
	ld.global.f64 	%fd59, [%rd40];
	fma.rn.f64 	%fd60, %fd58, %fd59, %fd57;
	ld.global.u32 	%r43, [%rd10+56];
	ld.global.f64 	%fd61, [%rd12+112];
	mul.wide.s32 	%rd41, %r43, 8;
	add.s64 	%rd42, %rd3, %rd41;
	ld.global.f64 	%fd62, [%rd42];
	fma.rn.f64 	%fd63, %fd61, %fd62, %fd60;
	ld.global.u32 	%r44, [%rd10+60];
	ld.global.f64 	%fd64, [%rd12+120];
	mul.wide.s32 	%rd43, %r44, 8;
	add.s64 	%rd44, %rd3, %rd43;
	ld.global.f64 	%fd65, [%rd44];
	fma.rn.f64 	%fd116, %fd64, %fd65, %fd63;
	add.s32 	%r61, %r61, 16;
	add.s32 	%r60, %r60, 16;
	setp.ne.s32 	%p4, %r61, 0;
	@%p4 bra 	$L__BB1_4;
$L__BB1_5:
	setp.eq.s32 	%p5, %r3, 0;
	@%p5 bra 	$L__BB1_14;
	and.b32  	%r11, %r23, 7;
	setp.lt.u32 	%p6, %r3, 8;
	@%p6 bra 	$L__BB1_8;
	add.s32 	%r45, %r63, %r2;
	mul.wide.s32 	%rd45, %r45, 4;
	add.s64 	%rd46, %rd2, %rd45;
	ld.global.u32 	%r46, [%rd46];
	mul.wide.s32 	%rd47, %r45, 8;
	add.s64 	%rd48, %rd1, %rd47;
	ld.global.f64 	%fd67, [%rd48];
	mul.wide.s32 	%rd49, %r46, 8;
	add.s64 	%rd50, %rd3, %rd49;
	ld.global.f64 	%fd68, [%rd50];
	fma.rn.f64 	%fd69, %fd67, %fd68, %fd116;
	ld.global.u32 	%r47, [%rd46+4];
	ld.global.f64 	%fd70, [%rd48+8];
	mul.wide.s32 	%rd51, %r47, 8;
	add.s64 	%rd52, %rd3, %rd51;
	ld.global.f64 	%fd71, [%rd52];
	fma.rn.f64 	%fd72, %fd70, %fd71, %fd69;
	ld.global.u32 	%r48, [%rd46+8];
	ld.global.f64 	%fd73, [%rd48+16];
	mul.wide.s32 	%rd53, %r48, 8;
	add.s64 	%rd54, %rd3, %rd53;
	ld.global.f64 	%fd74, [%rd54];
	fma.rn.f64 	%fd75, %fd73, %fd74, %fd72;
	ld.global.u32 	%r49, [%rd46+12];
	ld.global.f64 	%fd76, [%rd48+24];
	mul.wide.s32 	%rd55, %r49, 8;
	add.s64 	%rd56, %rd3, %rd55;
	ld.global.f64 	%fd77, [%rd56];
	fma.rn.f64 	%fd78, %fd76, %fd77, %fd75;
	ld.global.u32 	%r50, [%rd46+16];
	ld.global.f64 	%fd79, [%rd48+32];
	mul.wide.s32 	%rd57, %r50, 8;
	add.s64 	%rd58, %rd3, %rd57;
	ld.global.f64 	%fd80, [%rd58];
	fma.rn.f64 	%fd81, %fd79, %fd80, %fd78;
	ld.global.u32 	%r51, [%rd46+20];
	ld.global.f64 	%fd82, [%rd48+40];
	mul.wide.s32 	%rd59, %r51, 8;
	add.s64 	%rd60, %rd3, %rd59;
	ld.global.f64 	%fd83, [%rd60];
	fma.rn.f64 	%fd84, %fd82, %fd83, %fd81;
	ld.global.u32 	%r52, [%rd46+24];
	ld.global.f64 	%fd85, [%rd48+48];
	mul.wide.s32 	%rd61, %r52, 8;
	add.s64 	%rd62, %rd3, %rd61;
	ld.global.f64 	%fd86, [%rd62];
	fma.rn.f64 	%fd87, %fd85, %fd86, %fd84;
	ld.global.u32 	%r53, [%rd46+28];
	ld.global.f64 	%fd88, [%rd48+56];
	mul.wide.s32 	%rd63, %r53, 8;
	add.s64 	%rd64, %rd3, %rd63;
	ld.global.f64 	%fd89, [%rd64];
	fma.rn.f64 	%fd116, %fd88, %fd89, %fd87;
	add.s32 	%r63, %r63, 8;
$L__BB1_8:
	setp.eq.s32 	%p7, %r11, 0;
	@%p7 bra 	$L__BB1_14;
	and.b32  	%r14, %r23, 3;
	setp.lt.u32 	%p8, %r11, 4;
	@%p8 bra 	$L__BB1_11;
	add.s32 	%r54, %r63, %r2;
	mul.wide.s32 	%rd65, %r54, 4;
	add.s64 	%rd66, %rd2, %rd65;
	ld.global.u32 	%r55, [%rd66];
	mul.wide.s32 	%rd67, %r54, 8;
	add.s64 	%rd68, %rd1, %rd67;
	ld.global.f64 	%fd91, [%rd68];
	mul.wide.s32 	%rd69, %r55, 8;
	add.s64 	%rd70, %rd3, %rd69;
	ld.global.f64 	%fd92, [%rd70];
	fma.rn.f64 	%fd93, %fd91, %fd92, %fd116;
	ld.global.u32 	%r56, [%rd66+4];
	ld.global.f64 	%fd94, [%rd68+8];
	mul.wide.s32 	%rd71, %r56, 8;
	add.s64 	%rd72, %rd3, %rd71;
	ld.global.f64 	%fd95, [%rd72];
	fma.rn.f64 	%fd96, %fd94, %fd95, %fd93;
	ld.global.u32 	%r57, [%rd66+8];
	ld.global.f64 	%fd97, [%rd68+16];
	mul.wide.s32 	%rd73, %r57, 8;
	add.s64 	%rd74, %rd3, %rd73;
	ld.global.f64 	%fd98, [%rd74];
	fma.rn.f64 	%fd99, %fd97, %fd98, %fd96;
	ld.global.u32 	%r58, [%rd66+12];
	ld.global.f64 	%fd100, [%rd68+24];
	mul.wide.s32 	%rd75, %r58, 8;
	add.s64 	%rd76, %rd3, %rd75;
	ld.global.f64 	%fd101, [%rd76];
	fma.rn.f64 	%fd116, %fd100, %fd101, %fd99;
	add.s32 	%r63, %r63, 4;
$L__BB1_11:
	setp.eq.s32 	%p9, %r14, 0;
	@%p9 bra 	$L__BB1_14;
	add.s32 	%r66, %r63, %r2;
	neg.s32 	%r65, %r14;
$L__BB1_13:
	.pragma "nounroll";
	mul.wide.s32 	%rd77, %r66, 8;
	add.s64 	%rd78, %rd1, %rd77;
	mul.wide.s32 	%rd79, %r66, 4;
	add.s64 	%rd80, %rd2, %rd79;
	ld.global.u32 	%r59, [%rd80];
	ld.global.f64 	%fd102, [%rd78];
	mul.wide.s32 	%rd81, %r59, 8;
	add.s64 	%rd82, %rd3, %rd81;
	ld.global.f64 	%fd103, [%rd82];
	fma.rn.f64 	%fd116, %fd102, %fd103, %fd116;
	add.s32 	%r66, %r66, 1;
	add.s32 	%r65, %r65, 1;
	setp.ne.s32 	%p10, %r65, 0;
	@%p10 bra 	$L__BB1_13;
$L__BB1_14:
	mul.wide.s32 	%rd83, %r1, 8;
	add.s64 	%rd84, %rd3, %rd83;
	ld.global.f64 	%fd104, [%rd84];
	fma.rn.f64 	%fd105, %fd14, %fd104, %fd116;
	cvta.to.global.u64 	%rd85, %rd4;
	add.s64 	%rd86, %rd85, %rd83;
	st.global.f64 	[%rd86], %fd105;
	ld.global.f64 	%fd106, [%rd84];
	sub.f64 	%fd107, %fd106, %fd105;
	cvta.to.global.u64 	%rd87, %rd5;
	add.s64 	%rd88, %rd87, %rd83;
	st.global.f64 	[%rd88], %fd107;
$L__BB1_15:
	ret;

}


// ===== COMPILED SASS (sm_100) =====

	.target	sm_100

	.elftype	@"ET_EXEC"


//--------------------- .note.nv.tkinfo           --------------------------
	.section	.note.nv.tkinfo,"",@"SHT_NOTE"
	.sectionflags	@"SHF_NOTE_NV_TKINFO"
	.tkinfo
        /*0018*/ 	.word	0x00000002
        /*0030*/ 	.string	""
        /*0030*/ 	.string	"ptxas"
        /*0030*/ 	.string	"Cuda compilation tools, release 13.0, V13.0.88"
        /*0030*/ 	.string	"Build cuda_13.0.r13.0/compiler.36424714_0"
        /*0030*/ 	.string	"-arch sm_100 -m 64 "



//--------------------- .note.nv.cuinfo           --------------------------
	.section	.note.nv.cuinfo,"",@"SHT_NOTE"
	.sectionflags	@"SHF_NOTE_NV_CUINFO"
        /*0018*/ 	.short	0x0002
        /*001a*/ 	.short	0x0064
        /*001c*/ 	.short	0x0082
	.zero		2


//--------------------- .nv.info                  --------------------------
	.section	.nv.info,"",@"SHT_CUDA_INFO"
	.align	4


	//----- nvinfo : EIATTR_REGCOUNT
	.align		4
        /*0000*/ 	.byte	0x04, 0x2f
        /*0002*/ 	.short	(.L_1 - .L_0)
	.align		4
.L_0:
        /*0004*/ 	.word	index@(surface_area)
        /*0008*/ 	.word	0x00000020


	//----- nvinfo : EIATTR_FRAME_SIZE
	.align		4
.L_1:
        /*000c*/ 	.byte	0x04, 0x11
        /*000e*/ 	.short	(.L_3 - .L_2)
	.align		4
.L_2:
        /*0010*/ 	.word	index@($__internal_0_$__cuda_sm20_dsqrt_rn_f64_mediumpath_v1)
        /*0014*/ 	.word	0x00000000


	//----- nvinfo : EIATTR_FRAME_SIZE
	.align		4
.L_3:
        /*0018*/ 	.byte	0x04, 0x11
        /*001a*/ 	.short	(.L_5 - .L_4)
	.align		4
.L_4:
        /*001c*/ 	.word	index@(surface_area)
        /*0020*/ 	.word	0x00000000


	//----- nvinfo : EIATTR_REGCOUNT
	.align		4
.L_5:
        /*0024*/ 	.byte	0x04, 0x2f
        /*0026*/ 	.short	(.L_7 - .L_6)
	.align		4
.L_6:
        /*0028*/ 	.word	index@(multiply)
        /*002c*/ 	.word	0x00000020


	//----- nvinfo : EIATTR_FRAME_SIZE
	.align		4
.L_7:
        /*0030*/ 	.byte	0x04, 0x11
        /*0032*/ 	.short	(.L_9 - .L_8)
	.align		4
.L_8:
        /*0034*/ 	.word	index@(multiply)
        /*0038*/ 	.word	0x00000000


	//----- nvinfo : EIATTR_MIN_STACK_SIZE
	.align		4
.L_9:
        /*003c*/ 	.byte	0x04, 0x12
        /*003e*/ 	.short	(.L_11 - .L_10)
	.align		4
.L_10:
        /*0040*/ 	.word	index@(multiply)
        /*0044*/ 	.word	0x00000000


	//----- nvinfo : EIATTR_MIN_STACK_SIZE
	.align		4
.L_11:
        /*0048*/ 	.byte	0x04, 0x12
        /*004a*/ 	.short	(.L_13 - .L_12)
	.align		4
.L_12:
        /*004c*/ 	.word	index@(surface_area)
        /*0050*/ 	.word	0x00000000
.L_13:


//--------------------- .nv.compat                --------------------------
	.section	.nv.compat,"",@"SHT_CUDA_COMPAT_INFO"
	.align	4
        /*0000*/ 	.byte	0x02, 0x09, 0x00, 0x00, 0x02, 0x02, 0x01, 0x00, 0x02, 0x05, 0x05, 0x00, 0x03, 0x07, 0x01, 0x01
        /*0010*/ 	.byte	0x02, 0x03, 0x00, 0x00, 0x02, 0x06, 0x01, 0x00, 0x04, 0x0b, 0x08, 0x00, 0x01, 0x00, 0x00, 0x00
        /*0020*/ 	.byte	0x00, 0x00, 0x00, 0x00


//--------------------- .nv.info.multiply         --------------------------
	.section	.nv.info.multiply,"",@"SHT_CUDA_INFO"
	.sectionflags	@""
	.align	4


	//----- nvinfo : EIATTR_CUDA_API_VERSION
	.align		4
        /*0000*/ 	.byte	0x04, 0x37
        /*0002*/ 	.short	(.L_15 - .L_14)
.L_14:
        /*0004*/ 	.word	0x00000082


	//----- nvinfo : EIATTR_KPARAM_INFO
	.align		4
.L_15:
        /*0008*/ 	.byte	0x04, 0x17
        /*000a*/ 	.short	(.L_17 - .L_16)
.L_16:
        /*000c*/ 	.word	0x00000000
        /*0010*/ 	.short	0x0007
        /*0012*/ 	.short	0x0030
        /*0014*/ 	.byte	0x00, 0xf5, 0x21, 0x00


	//----- nvinfo : EIATTR_KPARAM_INFO
	.align		4
.L_17:
        /*0018*/ 	.byte	0x04, 0x17
        /*001a*/ 	.short	(.L_19 - .L_18)
.L_18:
        /*001c*/ 	.word	0x00000000
        /*0020*/ 	.short	0x0006
        /*0022*/ 	.short	0x0028
        /*0024*/ 	.byte	0x00, 0xf5, 0x21, 0x00


	//----- nvinfo : EIATTR_KPARAM_INFO
	.align		4
.L_19:
        /*0028*/ 	.byte	0x04, 0x17
        /*002a*/ 	.short	(.L_21 - .L_20)
.L_20:
        /*002c*/ 	.word	0x00000000
        /*0030*/ 	.short	0x0005
        /*0032*/ 	.short	0x0020
        /*0034*/ 	.byte	0x00, 0xf5, 0x21, 0x00


	//----- nvinfo : EIATTR_KPARAM_INFO
	.align		4
.L_21:
        /*0038*/ 	.byte	0x04, 0x17
        /*003a*/ 	.short	(.L_23 - .L_22)
.L_22:
        /*003c*/ 	.word	0x00000000
        /*0040*/ 	.short	0x0004
        /*0042*/ 	.short	0x0018
        /*0044*/ 	.byte	0x00, 0xf5, 0x21, 0x00


	//----- nvinfo : EIATTR_KPARAM_INFO
	.align		4
.L_23:
        /*0048*/ 	.byte	0x04, 0x17
        /*004a*/ 	.short	(.L_25 - .L_24)
.L_24:
        /*004c*/ 	.word	0x00000000
        /*0050*/ 	.short	0x0003
        /*0052*/ 	.short	0x0010
        /*0054*/ 	.byte	0x00, 0xf5, 0x21, 0x00


	//----- nvinfo : EIATTR_KPARAM_INFO
	.align		4
.L_25:
        /*0058*/ 	.byte	0x04, 0x17
        /*005a*/ 	.short	(.L_27 - .L_26)
.L_26:
        /*005c*/ 	.word	0x00000000
        /*0060*/ 	.short	0x0002
        /*0062*/ 	.short	0x0008
        /*0064*/ 	.byte	0x00, 0xf0, 0x21, 0x00


	//----- nvinfo : EIATTR_KPARAM_INFO
	.align		4
.L_27:
        /*0068*/ 	.byte	0x04, 0x17
        /*006a*/ 	.short	(.L_29 - .L_28)
.L_28:
        /*006c*/ 	.word	0x00000000
        /*0070*/ 	.short	0x0001
        /*0072*/ 	.short	0x0004
        /*0074*/ 	.byte	0x00, 0xf0, 0x11, 0x00


	//----- nvinfo : EIATTR_KPARAM_INFO
	.align		4
.L_29:
        /*0078*/ 	.byte	0x04, 0x17
        /*007a*/ 	.short	(.L_31 - .L_30)
.L_30:
        /*007c*/ 	.word	0x00000000
        /*0080*/ 	.short	0x0000
        /*0082*/ 	.short	0x0000
        /*0084*/ 	.byte	0x00, 0xf0, 0x11, 0x00


	//----- nvinfo : EIATTR_SPARSE_MMA_MASK
	.align		4
.L_31:
        /*0088*/ 	.byte	0x03, 0x50
        /*008a*/ 	.short	0x0000


	//----- nvinfo : EIATTR_MAXREG_COUNT
	.align		4
        /*008c*/ 	.byte	0x03, 0x1b
        /*008e*/ 	.short	0x00ff


	//----- nvinfo : EIATTR_MERCURY_ISA_VERSION
	.align		4
        /*0090*/ 	.byte	0x03, 0x5f
        /*0092*/ 	.short	0x0101


	//----- nvinfo : EIATTR_VRC_CTA_INIT_COUNT
	.align		4
        /*0094*/ 	.byte	0x02, 0x4a
	.zero		1
	.zero		1


	//----- nvinfo : EIATTR_EXIT_INSTR_OFFSETS
	.align		4
        /*0098*/ 	.byte	0x04, 0x1c
        /*009a*/ 	.short	(.L_33 - .L_32)


	//   ....[0]....
.L_32:
        /*009c*/ 	.word	0x00000070


	//   ....[1]....
        /*00a0*/ 	.word	0x00000e30


	//----- nvinfo : EIATTR_CBANK_PARAM_SIZE
	.align		4
.L_33:
        /*00a4*/ 	.byte	0x03, 0x19
        /*00a6*/ 	.short	0x0038


	//----- nvinfo : EIATTR_PARAM_CBANK
	.align		4
        /*00a8*/ 	.byte	0x04, 0x0a
        /*00aa*/ 	.short	(.L_35 - .L_34)
	.align		4
.L_34:
        /*00ac*/ 	.word	index@(.nv.constant0.multiply)
        /*00b0*/ 	.short	0x0380
        /*00b2*/ 	.short	0x0038


	//----- nvinfo : EIATTR_SW_WAR
	.align		4
.L_35:
        /*00b4*/ 	.byte	0x04, 0x36
        /*00b6*/ 	.short	(.L_37 - .L_36)
.L_36:
        /*00b8*/ 	.word	0x00000008
.L_37:


//--------------------- .nv.info.surface_area     --------------------------
	.section	.nv.info.surface_area,"",@"SHT_CUDA_INFO"
	.sectionflags	@""
	.align	4


	//----- nvinfo : EIATTR_CUDA_API_VERSION
	.align		4
        /*0000*/ 	.byte	0x04, 0x37
        /*0002*/ 	.short	(.L_39 - .L_38)
.L_38:
        /*0004*/ 	.word	0x00000082


	//----- nvinfo : EIATTR_KPARAM_INFO
	.align		4
.L_39:
        /*0008*/ 	.byte	0x04, 0x17
        /*000a*/ 	.short	(.L_41 - .L_40)
.L_40:
        /*000c*/ 	.word	0x00000000
        /*0010*/ 	.short	0x0003
        /*0012*/ 	.short	0x0018
        /*0014*/ 	.byte	0x00, 0xf5, 0x21, 0x00


	//----- nvinfo : EIATTR_KPARAM_INFO
	.align		4
.L_41:
        /*0018*/ 	.byte	0x04, 0x17
        /*001a*/ 	.short	(.L_43 - .L_42)
.L_42:
        /*001c*/ 	.word	0x00000000
        /*0020*/ 	.short	0x0002
        /*0022*/ 	.short	0x0010
        /*0024*/ 	.byte	0x00, 0xf5, 0x21, 0x00


	//----- nvinfo : EIATTR_KPARAM_INFO
	.align		4
.L_43:
        /*0028*/ 	.byte	0x04, 0x17
        /*002a*/ 	.short	(.L_45 - .L_44)
.L_44:
        /*002c*/ 	.word	0x00000000
        /*0030*/ 	.short	0x0001
        /*0032*/ 	.short	0x0008
        /*0034*/ 	.byte	0x00, 0xf5, 0x21, 0x00


	//----- nvinfo : EIATTR_KPARAM_INFO
	.align		4
.L_45:
        /*0038*/ 	.byte	0x04, 0x17
        /*003a*/ 	.short	(.L_47 - .L_46)
.L_46:
        /*003c*/ 	.word	0x00000000
        /*0040*/ 	.short	0x0000
        /*0042*/ 	.short	0x0000
        /*0044*/ 	.byte	0x00, 0xf0, 0x11, 0x00


	//----- nvinfo : EIATTR_SPARSE_MMA_MASK
	.align		4
.L_47:
        /*0048*/ 	.byte	0x03, 0x50
        /*004a*/ 	.short	0x0000


	//----- nvinfo : EIATTR_MAXREG_COUNT
	.align		4
        /*004c*/ 	.byte	0x03, 0x1b
        /*004e*/ 	.short	0x00ff


	//----- nvinfo : EIATTR_MERCURY_ISA_VERSION
	.align		4
        /*0050*/ 	.byte	0x03, 0x5f
        /*0052*/ 	.short	0x0101


	//----- nvinfo : EIATTR_VRC_CTA_INIT_COUNT
	.align		4
        /*0054*/ 	.byte	0x02, 0x4a
	.zero		1
	.zero		1


	//----- nvinfo : EIATTR_EXIT_INSTR_OFFSETS
	.align		4
        /*0058*/ 	.byte	0x04, 0x1c
        /*005a*/ 	.short	(.L_49 - .L_48)


	//   ....[0]....
.L_48:
        /*005c*/ 	.word	0x00000070


	//   ....[1]....
        /*0060*/ 	.word	0x000004e0


	//----- nvinfo : EIATTR_CRS_STACK_SIZE
	.align		4
.L_49:
        /*0064*/ 	.byte	0x04, 0x1e
        /*0066*/ 	.short	(.L_51 - .L_50)
.L_50:
        /*0068*/ 	.word	0x00000000


	//----- nvinfo : EIATTR_CBANK_PARAM_SIZE
	.align		4
.L_51:
        /*006c*/ 	.byte	0x03, 0x19
        /*006e*/ 	.short	0x0020


	//----- nvinfo : EIATTR_PARAM_CBANK
	.align		4
        /*0070*/ 	.byte	0x04, 0x0a
        /*0072*/ 	.short	(.L_53 - .L_52)
	.align		4
.L_52:
        /*0074*/ 	.word	index@(.nv.constant0.surface_area)
        /*0078*/ 	.short	0x0380
        /*007a*/ 	.short	0x0020


	//----- nvinfo : EIATTR_SW_WAR
	.align		4
.L_53:
        /*007c*/ 	.byte	0x04, 0x36
        /*007e*/ 	.short	(.L_55 - .L_54)
.L_54:
        /*0080*/ 	.word	0x00000008
.L_55:


//--------------------- .nv.callgraph             --------------------------
	.section	.nv.callgraph,"",@"SHT_CUDA_CALLGRAPH"
	.align	4
	.sectionentsize	8
	.align		4
        /*0000*/ 	.word	0x00000000
	.align		4
        /*0004*/ 	.word	0xffffffff
	.align		4
        /*0008*/ 	.word	0x00000000
	.align		4
        /*000c*/ 	.word	0xfffffffe
	.align		4
        /*0010*/ 	.word	0x00000000
	.align		4
        /*0014*/ 	.word	0xfffffffd
	.align		4
        /*0018*/ 	.word	0x00000000
	.align		4
        /*001c*/ 	.word	0xfffffffc


//--------------------- .text.multiply            --------------------------
	.section	.text.multiply,"ax",@progbits
	.align	128
        .global         multiply
        .type           multiply,@function
        .size           multiply,(.L_x_15 - multiply)
        .other          multiply,@"STO_CUDA_ENTRY STV_DEFAULT"
multiply:
.text.multiply:
[----:B------:R-:W-:Y:S01]  /*0000*/  LDC R1, c[0x0][0x37c] ;  /* 0x0000df00ff017b82 */ /* 0x000fe20000000800 */
[----:B------:R-:W0:Y:S07]  /*0010*/  S2R R0, SR_TID.X ;  /* 0x0000000000007919 */ /* 0x000e2e0000002100 */
[----:B------:R-:W0:Y:S01]  /*0020*/  S2UR UR4, SR_CTAID.X ;  /* 0x00000000000479c3 */ /* 0x000e220000002500 */
[----:B------:R-:W1:Y:S07]  /*0030*/  LDCU UR5, c[0x0][0x380] ;  /* 0x00007000ff0577ac */ /* 0x000e6e0008000800 */
[----:B------:R-:W0:Y:S02]  /*0040*/  LDC R3, c[0x0][0x360] ;  /* 0x0000d800ff037b82 */ /* 0x000e240000000800 */
[----:B0-----:R-:W-:-:S05]  /*0050*/  IMAD R0, R3, UR4, R0 ;  /* 0x0000000403007c24 */ /* 0x001fca000f8e0200 */
[----:B-1----:R-:W-:-:S13]  /*0060*/  ISETP.GE.AND P0, PT, R0, UR5, PT ;  /* 0x0000000500007c0c */ /* 0x002fda000bf06270 */
[----:B------:R-:W-:Y:S05]  /*0070*/  @P0 EXIT ;  /* 0x000000000000094d */ /* 0x000fea0003800000 */
[----:B------:R-:W0:Y:S01]  /*0080*/  LDCU UR5, c[0x0][0x384] ;  /* 0x00007080ff0577ac */ /* 0x000e220008000800 */
[----:B------:R-:W-:Y:S01]  /*0090*/  CS2R R22, SRZ ;  /* 0x0000000000167805 */ /* 0x000fe2000001ff00 */
[----:B------:R-:W1:Y:S01]  /*00a0*/  LDCU.64 UR8, c[0x0][0x358] ;  /* 0x00006b00ff0877ac */ /* 0x000e620008000a00 */
[----:B0-----:R-:W-:-:S09]  /*00b0*/  UISETP.GE.AND UP0, UPT, UR5, 0x1, UPT ;  /* 0x000000010500788c */ /* 0x001fd2000bf06270 */
[----:B-1----:R-:W-:Y:S05]  /*00c0*/  BRA.U !UP0, `(.L_x_0) ;  /* 0x0000000d08247547 */ /* 0x002fea000b800000 */
[----:B------:R-:W-:Y:S02]  /*00d0*/  UISETP.GE.U32.AND UP1, UPT, UR5, 0x10, UPT ;  /* 0x000000100500788c */ /* 0x000fe4000bf26070 */
[----:B------:R-:W-:Y:S01]  /*00e0*/  IMAD R2, R0, UR5, RZ ;  /* 0x0000000500027c24 */ /* 0x000fe2000f8e02ff */
[----:B------:R-:W-:Y:S01]  /*00f0*/  ULOP3.LUT UR6, UR5, 0xf, URZ, 0xc0, !UPT ;  /* 0x0000000f05067892 */ /* 0x000fe2000f8ec0ff */
[----:B------:R-:W-:Y:S01]  /*0100*/  CS2R R22, SRZ ;  /* 0x0000000000167805 */ /* 0x000fe2000001ff00 */
[----:B------:R-:W-:Y:S02]  /*0110*/  UMOV UR4, URZ ;  /* 0x000000ff00047c82 */ /* 0x000fe40008000000 */
[----:B------:R-:W-:Y:S02]  /*0120*/  UISETP.NE.AND UP0, UPT, UR6, URZ, UPT ;  /* 0x000000ff0600728c */ /* 0x000fe4000bf05270 */
[----:B------:R-:W-:Y:S09]  /*0130*/  BRA.U !UP1, `(.L_x_1) ;  /* 0x0000000509747547 */ /* 0x000ff2000b800000 */
[----:B------:R-:W-:Y:S01]  /*0140*/  ULOP3.LUT UR4, UR5, 0x7ffffff0, URZ, 0xc0, !UPT ;  /* 0x7ffffff005047892 */ /* 0x000fe2000f8ec0ff */
[----:B------:R-:W-:Y:S02]  /*0150*/  MOV R3, R2 ;  /* 0x0000000200037202 */ /* 0x000fe40000000f00 */
[----:B------:R-:W-:Y:S01]  /*0160*/  CS2R R22, SRZ ;  /* 0x0000000000167805 */ /* 0x000fe2000001ff00 */
[----:B------:R-:W-:-:S12]  /*0170*/  UIADD3 UR7, UPT, UPT, -UR4, URZ, URZ ;  /* 0x000000ff04077290 */ /* 0x000fd8000fffe1ff */
.L_x_2:
[----:B------:R-:W0:Y:S08]  /*0180*/  LDC.64 R10, c[0x0][0x390] ;  /* 0x0000e400ff0a7b82 */ /* 0x000e300000000a00 */
[----:B------:R-:W1:Y:S08]  /*0190*/  LDC.64 R8, c[0x0][0x3a0] ;  /* 0x0000e800ff087b82 */ /* 0x000e700000000a00 */
[----:B------:R-:W2:Y:S01]  /*01a0*/  LDC.64 R6, c[0x0][0x398] ;  /* 0x0000e600ff067b82 */ /* 0x000ea20000000a00 */
[----:B0-----:R-:W-:-:S05]  /*01b0*/  IMAD.WIDE R10, R3, 0x4, R10 ;  /* 0x00000004030a7825 */ /* 0x001fca00078e020a */
[----:B------:R-:W1:Y:S04]  /*01c0*/  LDG.E R21, desc[UR8][R10.64] ;  /* 0x000000080a157981 */ /* 0x000e68000c1e1900 */
[----:B------:R-:W3:Y:S04]  /*01d0*/  LDG.E R29, desc[UR8][R10.64+0x4] ;  /* 0x000004080a1d7981 */ /* 0x000ee8000c1e1900 */
[----:B------:R-:W4:Y:S01]  /*01e0*/  LDG.E R13, desc[UR8][R10.64+0x8] ;  /* 0x000008080a0d7981 */ /* 0x000f22000c1e1900 */
[----:B--2---:R-:W-:-:S03]  /*01f0*/  IMAD.WIDE R6, R3, 0x8, R6 ;  /* 0x0000000803067825 */ /* 0x004fc600078e0206 */
[----:B------:R-:W2:Y:S04]  /*0200*/  LDG.E R27, desc[UR8][R10.64+0xc] ;  /* 0x00000c080a1b7981 */ /* 0x000ea8000c1e1900 */
[----:B------:R-:W5:Y:S04]  /*0210*/  LDG.E.64 R24, desc[UR8][R6.64] ;  /* 0x0000000806187981 */ /* 0x000f68000c1e1b00 */
[----:B------:R-:W2:Y:S04]  /*0220*/  LDG.E.64 R16, desc[UR8][R6.64+0x8] ;  /* 0x0000080806107981 */ /* 0x000ea8000c1e1b00 */
[----:B------:R-:W2:Y:S04]  /*0230*/  LDG.E R5, desc[UR8][R10.64+0x10] ;  /* 0x000010080a057981 */ /* 0x000ea8000c1e1900 */
[----:B------:R-:W2:Y:S01]  /*0240*/  LDG.E R4, desc[UR8][R10.64+0x14] ;  /* 0x000014080a047981 */ /* 0x000ea2000c1e1900 */
[----:B-1----:R-:W-:-:S06]  /*0250*/  IMAD.WIDE R20, R21, 0x8, R8 ;  /* 0x0000000815147825 */ /* 0x002fcc00078e0208 */
[----:B------:R-:W5:Y:S01]  /*0260*/  LDG.E.64 R20, desc[UR8][R20.64] ;  /* 0x0000000814147981 */ /* 0x000f62000c1e1b00 */
[----:B---3--:R-:W-:-:S05]  /*0270*/  IMAD.WIDE R28, R29, 0x8, R8 ;  /* 0x000000081d1c7825 */ /* 0x008fca00078e0208 */
[----:B------:R-:W3:Y:S01]  /*0280*/  LDG.E.64 R18, desc[UR8][R28.64] ;  /* 0x000000081c127981 */ /* 0x000ee2000c1e1b00 */
[----:B----4-:R-:W-:-:S03]  /*0290*/  IMAD.WIDE R14, R13, 0x8, R8 ;  /* 0x000000080d0e7825 */ /* 0x010fc600078e0208 */
[----:B------:R-:W4:Y:S04]  /*02a0*/  LDG.E.64 R12, desc[UR8][R6.64+0x10] ;  /* 0x00001008060c7981 */ /* 0x000f28000c1e1b00 */
[----:B------:R-:W4:Y:S04]  /*02b0*/  LDG.E.64 R14, desc[UR8][R14.64] ;  /* 0x000000080e0e7981 */ /* 0x000f28000c1e1b00 */
[----:B------:R-:W4:Y:S01]  /*02c0*/  LDG.E R29, desc[UR8][R10.64+0x20] ;  /* 0x000020080a1d7981 */ /* 0x000f22000c1e1900 */
[----:B-----5:R-:W-:Y:S01]  /*02d0*/  DFMA R24, R24, R20, R22 ;  /* 0x000000141818722b */ /* 0x020fe20000000016 */
[----:B--2---:R-:W-:-:S02]  /*02e0*/  IMAD.WIDE R20, R27, 0x8, R8 ;  /* 0x000000081b147825 */ /* 0x004fc400078e0208 */
[----:B------:R-:W2:Y:S02]  /*02f0*/  LDG.E R27, desc[UR8][R10.64+0x1c] ;  /* 0x00001c080a1b7981 */ /* 0x000ea4000c1e1900 */
[----:B------:R-:W-:-:S03]  /*0300*/  IMAD.WIDE R22, R5, 0x8, R8 ;  /* 0x0000000805167825 */ /* 0x000fc600078e0208 */
[----:B---3--:R-:W-:Y:S01]  /*0310*/  DFMA R16, R16, R18, R24 ;  /* 0x000000121010722b */ /* 0x008fe20000000018 */
[----:B------:R-:W3:Y:S04]  /*0320*/  LDG.E.64 R20, desc[UR8][R20.64] ;  /* 0x0000000814147981 */ /* 0x000ee8000c1e1b00 */
[----:B------:R-:W3:Y:S04]  /*0330*/  LDG.E.64 R18, desc[UR8][R6.64+0x18] ;  /* 0x0000180806127981 */ /* 0x000ee8000c1e1b00 */
[----:B------:R-:W5:Y:S04]  /*0340*/  LDG.E R5, desc[UR8][R10.64+0x18] ;  /* 0x000018080a057981 */ /* 0x000f68000c1e1900 */
[----:B------:R-:W2:Y:S04]  /*0350*/  LDG.E.64 R22, desc[UR8][R22.64] ;  /* 0x0000000816167981 */ /* 0x000ea8000c1e1b00 */
[----:B------:R-:W2:Y:S01]  /*0360*/  LDG.E.64 R24, desc[UR8][R6.64+0x20] ;  /* 0x0000200806187981 */ /* 0x000ea2000c1e1b00 */
[----:B----4-:R-:W-:Y:S01]  /*0370*/  DFMA R12, R12, R14, R16 ;  /* 0x0000000e0c0c722b */ /* 0x010fe20000000010 */
[----:B------:R-:W-:-:S02]  /*0380*/  IMAD.WIDE R14, R4, 0x8, R8 ;  /* 0x00000008040e7825 */ /* 0x000fc400078e0208 */
[----:B------:R-:W4:Y:S04]  /*0390*/  LDG.E.64 R16, desc[UR8][R6.64+0x28] ;  /* 0x0000280806107981 */ /* 0x000f28000c1e1b00 */
[----:B------:R-:W4:Y:S01]  /*03a0*/  LDG.E.64 R14, desc[UR8][R14.64] ;  /* 0x000000080e0e7981 */ /* 0x000f22000c1e1b00 */
[----:B---3--:R-:W-:-:S03]  /*03b0*/  DFMA R18, R18, R20, R12 ;  /* 0x000000141212722b */ /* 0x008fc6000000000c */
[----:B------:R-:W3:Y:S01]  /*03c0*/  LDG.E.64 R20, desc[UR8][R6.64+0x38] ;  /* 0x0000380806147981 */ /* 0x000ee2000c1e1b00 */
[----:B-----5:R-:W-:-:S03]  /*03d0*/  IMAD.WIDE R12, R5, 0x8, R8 ;  /* 0x00000008050c7825 */ /* 0x020fc600078e0208 */
[----:B------:R-:W5:Y:S04]  /*03e0*/  LDG.E.64 R4, desc[UR8][R6.64+0x30] ;  /* 0x0000300806047981 */ /* 0x000f68000c1e1b00 */
[----:B------:R-:W5:Y:S01]  /*03f0*/  LDG.E.64 R12, desc[UR8][R12.64] ;  /* 0x000000080c0c7981 */ /* 0x000f62000c1e1b00 */
[----:B--2---:R-:W-:Y:S01]  /*0400*/  DFMA R22, R24, R22, R18 ;  /* 0x000000161816722b */ /* 0x004fe20000000012 */
[--C-:B------:R-:W-:Y:S02]  /*0410*/  IMAD.WIDE R18, R27, 0x8, R8.reuse ;  /* 0x000000081b127825 */ /* 0x100fe400078e0208 */
[----:B------:R-:W2:Y:S04]  /*0420*/  LDG.E R25, desc[UR8][R10.64+0x24] ;  /* 0x000024080a197981 */ /* 0x000ea8000c1e1900 */
[----:B------:R-:W3:Y:S04]  /*0430*/  LDG.E R27, desc[UR8][R10.64+0x28] ;  /* 0x000028080a1b7981 */ /* 0x000ee8000c1e1900 */
[----:B------:R-:W3:Y:S01]  /*0440*/  LDG.E.64 R18, desc[UR8][R18.64] ;  /* 0x0000000812127981 */ /* 0x000ee2000c1e1b00 */
[----:B----4-:R-:W-:Y:S01]  /*0450*/  DFMA R14, R16, R14, R22 ;  /* 0x0000000e100e722b */ /* 0x010fe20000000016 */
[----:B------:R-:W-:-:S02]  /*0460*/  IMAD.WIDE R16, R29, 0x8, R8 ;  /* 0x000000081d107825 */ /* 0x000fc400078e0208 */
[----:B------:R-:W4:Y:S04]  /*0470*/  LDG.E.64 R22, desc[UR8][R6.64+0x40] ;  /* 0x0000400806167981 */ /* 0x000f28000c1e1b00 */
[----:B------:R-:W4:Y:S04]  /*0480*/  LDG.E R29, desc[UR8][R10.64+0x2c] ;  /* 0x00002c080a1d7981 */ /* 0x000f28000c1e1900 */
[----:B------:R-:W4:Y:S01]  /*0490*/  LDG.E.64 R16, desc[UR8][R16.64] ;  /* 0x0000000810107981 */ /* 0x000f22000c1e1b00 */
[----:B-----5:R-:W-:-:S03]  /*04a0*/  DFMA R4, R4, R12, R14 ;  /* 0x0000000c0404722b */ /* 0x020fc6000000000e */
[----:B------:R-:W5:Y:S01]  /*04b0*/  LDG.E.64 R14, desc[UR8][R6.64+0x48] ;  /* 0x00004808060e7981 */ /* 0x000f62000c1e1b00 */
[----:B--2---:R-:W-:-:S03]  /*04c0*/  IMAD.WIDE R12, R25, 0x8, R8 ;  /* 0x00000008190c7825 */ /* 0x004fc600078e0208 */
[----:B------:R-:W2:Y:S04]  /*04d0*/  LDG.E R25, desc[UR8][R10.64+0x34] ;  /* 0x000034080a197981 */ /* 0x000ea8000c1e1900 */
[----:B------:R-:W5:Y:S01]  /*04e0*/  LDG.E.64 R12, desc[UR8][R12.64] ;  /* 0x000000080c0c7981 */ /* 0x000f62000c1e1b00 */
[----:B---3--:R-:W-:-:S03]  /*04f0*/  DFMA R18, R20, R18, R4 ;  /* 0x000000121412722b */ /* 0x008fc60000000004 */
[----:B------:R-:W3:Y:S01]  /*0500*/  LDG.E R5, desc[UR8][R10.64+0x30] ;  /* 0x000030080a057981 */ /* 0x000ee2000c1e1900 */
[----:B------:R-:W-:-:S03]  /*0510*/  IMAD.WIDE R20, R27, 0x8, R8 ;  /* 0x000000081b147825 */ /* 0x000fc600078e0208 */
[----:B------:R-:W2:Y:S04]  /*0520*/  LDG.E R4, desc[UR8][R10.64+0x3c] ;  /* 0x00003c080a047981 */ /* 0x000ea8000c1e1900 */
[----:B------:R-:W2:Y:S01]  /*0530*/  LDG.E.64 R20, desc[UR8][R20.64] ;  /* 0x0000000814147981 */ /* 0x000ea2000c1e1b00 */
[----:B----4-:R-:W-:-:S03]  /*0540*/  DFMA R16, R22, R16, R18 ;  /* 0x000000101610722b */ /* 0x010fc60000000012 */
[----:B------:R-:W4:Y:S01]  /*0550*/  LDG.E.64 R18, desc[UR8][R6.64+0x50] ;  /* 0x0000500806127981 */ /* 0x000f22000c1e1b00 */
[----:B------:R-:W-:-:S03]  /*0560*/  IMAD.WIDE R22, R29, 0x8, R8 ;  /* 0x000000081d167825 */ /* 0x000fc600078e0208 */
[----:B------:R-:W4:Y:S04]  /*0570*/  LDG.E R29, desc[UR8][R10.64+0x38] ;  /* 0x000038080a1d7981 */ /* 0x000f28000c1e1900 */
[----:B------:R-:W4:Y:S04]  /*0580*/  LDG.E.64 R22, desc[UR8][R22.64] ;  /* 0x0000000816167981 */ /* 0x000f28000c1e1b00 */
[----:B------:R-:W4:Y:S04]  /*0590*/  LDG.E.64 R26, desc[UR8][R6.64+0x58] ;  /* 0x00005808061a7981 */ /* 0x000f28000c1e1b00 */
[----:B------:R-:W4:Y:S01]  /*05a0*/  LDG.E.64 R10, desc[UR8][R6.64+0x70] ;  /* 0x00007008060a7981 */ /* 0x000f22000c1e1b00 */
[----:B-----5:R-:W-:-:S03]  /*05b0*/  DFMA R12, R14, R12, R16 ;  /* 0x0000000c0e0c722b */ /* 0x020fc60000000010 */
[----:B------:R-:W5:Y:S01]  /*05c0*/  LDG.E.64 R16, desc[UR8][R6.64+0x60] ;  /* 0x0000600806107981 */ /* 0x000f62000c1e1b00 */
[----:B---3--:R-:W-:-:S04]  /*05d0*/  IMAD.WIDE R14, R5, 0x8, R8 ;  /* 0x00000008050e7825 */ /* 0x008fc800078e0208 */
[----:B--2---:R-:W-:Y:S02]  /*05e0*/  IMAD.WIDE R24, R25, 0x8, R8 ;  /* 0x0000000819187825 */ /* 0x004fe400078e0208 */
[----:B------:R-:W5:Y:S04]  /*05f0*/  LDG.E.64 R14, desc[UR8][R14.64] ;  /* 0x000000080e0e7981 */ /* 0x000f68000c1e1b00 */
[----:B------:R-:W2:Y:S01]  /*0600*/  LDG.E.64 R24, desc[UR8][R24.64] ;  /* 0x0000000818187981 */ /* 0x000ea2000c1e1b00 */
[----:B----4-:R-:W-:-:S03]  /*0610*/  DFMA R12, R18, R20, R12 ;  /* 0x00000014120c722b */ /* 0x010fc6000000000c */
[----:B------:R-:W2:Y:S01]  /*0620*/  LDG.E.64 R18, desc[UR8][R6.64+0x68] ;  /* 0x0000680806127981 */ /* 0x000ea2000c1e1b00 */
[----:B------:R-:W-:-:S04]  /*0630*/  IMAD.WIDE R20, R29, 0x8, R8 ;  /* 0x000000081d147825 */ /* 0x000fc800078e0208 */
[----:B------:R-:W-:Y:S02]  /*0640*/  IMAD.WIDE R4, R4, 0x8, R8 ;  /* 0x0000000804047825 */ /* 0x000fe400078e0208 */
[----:B------:R-:W3:Y:S01]  /*0650*/  LDG.E.64 R20, desc[UR8][R20.64] ;  /* 0x0000000814147981 */ /* 0x000ee2000c1e1b00 */
[----:B------:R-:W-:-:S03]  /*0660*/  DFMA R12, R26, R22, R12 ;  /* 0x000000161a0c722b */ /* 0x000fc6000000000c */
[----:B------:R-:W4:Y:S04]  /*0670*/  LDG.E.64 R22, desc[UR8][R6.64+0x78] ;  /* 0x0000780806167981 */ /* 0x000f28000c1e1b00 */
[----:B------:R-:W4:Y:S01]  /*0680*/  LDG.E.64 R4, desc[UR8][R4.64] ;  /* 0x0000000804047981 */ /* 0x000f22000c1e1b00 */
[----:B------:R-:W-:-:S04]  /*0690*/  UIADD3 UR7, UPT, UPT, UR7, 0x10, URZ ;  /* 0x0000001007077890 */ /* 0x000fc8000fffe0ff */
[----:B------:R-:W-:Y:S01]  /*06a0*/  UISETP.NE.AND UP1, UPT, UR7, URZ, UPT ;  /* 0x000000ff0700728c */ /* 0x000fe2000bf25270 */
[----:B------:R-:W-:Y:S01]  /*06b0*/  IADD3 R3, PT, PT, R3, 0x10, RZ ;  /* 0x0000001003037810 */ /* 0x000fe20007ffe0ff */
[----:B-----5:R-:W-:-:S08]  /*06c0*/  DFMA R12, R16, R14, R12 ;  /* 0x0000000e100c722b */ /* 0x020fd0000000000c */
[----:B--2---:R-:W-:-:S08]  /*06d0*/  DFMA R12, R18, R24, R12 ;  /* 0x00000018120c722b */ /* 0x004fd0000000000c */
[----:B---3--:R-:W-:-:S08]  /*06e0*/  DFMA R10, R10, R20, R12 ;  /* 0x000000140a0a722b */ /* 0x008fd0000000000c */
[----:B----4-:R-:W-:Y:S01]  /*06f0*/  DFMA R22, R22, R4, R10 ;  /* 0x000000041616722b */ /* 0x010fe2000000000a */
[----:B------:R-:W-:Y:S10]  /*0700*/  BRA.U UP1, `(.L_x_2) ;  /* 0xfffffff9019c7547 */ /* 0x000ff4000b83ffff */
.L_x_1:
[----:B------:R-:W-:Y:S05]  /*0710*/  BRA.U !UP0, `(.L_x_0) ;  /* 0x0000000508907547 */ /* 0x000fea000b800000 */
[----:B------:R-:W-:Y:S02]  /*0720*/  UISETP.GE.U32.AND UP0, UPT, UR6, 0x8, UPT ;  /* 0x000000080600788c */ /* 0x000fe4000bf06070 */
[----:B------:R-:W-:-:S04]  /*0730*/  ULOP3.LUT UR7, UR5, 0x7, URZ, 0xc0, !UPT ;  /* 0x0000000705077892 */ /* 0x000fc8000f8ec0ff */
[----:B------:R-:W-:-:S03]  /*0740*/  UISETP.NE.AND UP1, UPT, UR7, URZ, UPT ;  /* 0x000000ff0700728c */ /* 0x000fc6000bf25270 */
[----:B------:R-:W-:Y:S08]  /*0750*/  BRA.U !UP0, `(.L_x_3) ;  /* 0x0000000108bc7547 */ /* 0x000ff0000b800000 */
[----:B------:R-:W0:Y:S01]  /*0760*/  LDC.64 R26, c[0x0][0x390] ;  /* 0x0000e400ff1a7b82 */ /* 0x000e220000000a00 */
[----:B------:R-:W-:-:S07]  /*0770*/  IADD3 R5, PT, PT, R2, UR4, RZ ;  /* 0x0000000402057c10 */ /* 0x000fce000fffe0ff */
        /* <DEDUP_REMOVED lines=9> */
[----:B------:R-:W2:Y:S04]  /*0810*/  LDG.E R25, desc[UR8][R26.64+0x10] ;  /* 0x000010081a197981 */ /* 0x000ea8000c1e1900 */
[----:B------:R-:W5:Y:S04]  /*0820*/  LDG.E.64 R16, desc[UR8][R6.64+0x8] ;  /* 0x0000080806107981 */ /* 0x000f68000c1e1b00 */
[----:B------:R-:W5:Y:S04]  /*0830*/  LDG.E.64 R14, desc[UR8][R6.64+0x10] ;  /* 0x00001008060e7981 */ /* 0x000f68000c1e1b00 */
[----:B------:R-:W5:Y:S04]  /*0840*/  LDG.E R4, desc[UR8][R26.64+0x18] ;  /* 0x000018081a047981 */ /* 0x000f68000c1e1900 */
[----:B------:R-:W5:Y:S01]  /*0850*/  LDG.E R5, desc[UR8][R26.64+0x1c] ;  /* 0x00001c081a057981 */ /* 0x000f62000c1e1900 */
[----:B-1----:R-:W-:-:S06]  /*0860*/  IMAD.WIDE R20, R21, 0x8, R8 ;  /* 0x0000000815147825 */ /* 0x002fcc00078e0208 */
[----:B------:R-:W5:Y:S01]  /*0870*/  LDG.E.64 R20, desc[UR8][R20.64] ;  /* 0x0000000814147981 */ /* 0x000f62000c1e1b00 */
[----:B---3--:R-:W-:-:S06]  /*0880*/  IMAD.WIDE R12, R13, 0x8, R8 ;  /* 0x000000080d0c7825 */ /* 0x008fcc00078e0208 */
[----:B------:R-:W3:Y:S01]  /*0890*/  LDG.E.64 R12, desc[UR8][R12.64] ;  /* 0x000000080c0c7981 */ /* 0x000ee2000c1e1b00 */
[----:B----4-:R-:W-:-:S03]  /*08a0*/  IMAD.WIDE R10, R3, 0x8, R8 ;  /* 0x00000008030a7825 */ /* 0x010fc600078e0208 */
[----:B------:R5:W4:Y:S04]  /*08b0*/  LDG.E R3, desc[UR8][R26.64+0x14] ;  /* 0x000014081a037981 */ /* 0x000b28000c1e1900 */
[----:B------:R-:W4:Y:S01]  /*08c0*/  LDG.E.64 R10, desc[UR8][R10.64] ;  /* 0x000000080a0a7981 */ /* 0x000f22000c1e1b00 */
[----:B--2---:R-:W-:-:S06]  /*08d0*/  IMAD.WIDE R24, R25, 0x8, R8 ;  /* 0x0000000819187825 */ /* 0x004fcc00078e0208 */
[----:B------:R-:W2:Y:S01]  /*08e0*/  LDG.E.64 R24, desc[UR8][R24.64] ;  /* 0x0000000818187981 */ /* 0x000ea2000c1e1b00 */
[----:B-----5:R-:W-:-:S06]  /*08f0*/  IMAD.WIDE R26, R4, 0x8, R8 ;  /* 0x00000008041a7825 */ /* 0x020fcc00078e0208 */
[----:B------:R-:W5:Y:S01]  /*0900*/  LDG.E.64 R26, desc[UR8][R26.64] ;  /* 0x000000081a1a7981 */ /* 0x000f62000c1e1b00 */
[----:B------:R-:W-:Y:S01]  /*0910*/  DFMA R18, R18, R20, R22 ;  /* 0x000000141212722b */ /* 0x000fe20000000016 */
[----:B------:R-:W-:Y:S02]  /*0920*/  IMAD.WIDE R22, R29, 0x8, R8 ;  /* 0x000000081d167825 */ /* 0x000fe400078e0208 */
[----:B------:R-:W2:Y:S04]  /*0930*/  LDG.E.64 R20, desc[UR8][R6.64+0x18] ;  /* 0x0000180806147981 */ /* 0x000ea8000c1e1b00 */
[----:B------:R-:W2:Y:S01]  /*0940*/  LDG.E.64 R22, desc[UR8][R22.64] ;  /* 0x0000000816167981 */ /* 0x000ea2000c1e1b00 */
[----:B---3--:R-:W-:-:S03]  /*0950*/  DFMA R12, R16, R12, R18 ;  /* 0x0000000c100c722b */ /* 0x008fc60000000012 */
[----:B------:R-:W3:Y:S01]  /*0960*/  LDG.E.64 R16, desc[UR8][R6.64+0x20] ;  /* 0x0000200806107981 */ /* 0x000ee2000c1e1b00 */
[----:B----4-:R-:W-:-:S04]  /*0970*/  IMAD.WIDE R18, R3, 0x8, R8 ;  /* 0x0000000803127825 */ /* 0x010fc800078e0208 */
[----:B------:R-:W-:Y:S02]  /*0980*/  DFMA R10, R14, R10, R12 ;  /* 0x0000000a0e0a722b */ /* 0x000fe4000000000c */
[----:B------:R-:W4:Y:S04]  /*0990*/  LDG.E.64 R12, desc[UR8][R6.64+0x28] ;  /* 0x00002808060c7981 */ /* 0x000f28000c1e1b00 */
[----:B------:R-:W4:Y:S01]  /*09a0*/  LDG.E.64 R18, desc[UR8][R18.64] ;  /* 0x0000000812127981 */ /* 0x000f22000c1e1b00 */
[----:B------:R-:W-:-:S03]  /*09b0*/  IMAD.WIDE R8, R5, 0x8, R8 ;  /* 0x0000000805087825 */ /* 0x000fc600078e0208 */
[----:B------:R-:W5:Y:S04]  /*09c0*/  LDG.E.64 R14, desc[UR8][R6.64+0x30] ;  /* 0x00003008060e7981 */ /* 0x000f68000c1e1b00 */
[----:B------:R-:W5:Y:S04]  /*09d0*/  LDG.E.64 R4, desc[UR8][R6.64+0x38] ;  /* 0x0000380806047981 */ /* 0x000f68000c1e1b00 */
[----:B------:R-:W5:Y:S01]  /*09e0*/  LDG.E.64 R8, desc[UR8][R8.64] ;  /* 0x0000000808087981 */ /* 0x000f62000c1e1b00 */
[----:B------:R-:W-:Y:S01]  /*09f0*/  UIADD3 UR4, UPT, UPT, UR4, 0x8, URZ ;  /* 0x0000000804047890 */ /* 0x000fe2000fffe0ff */
[----:B--2---:R-:W-:-:S08]  /*0a00*/  DFMA R10, R20, R22, R10 ;  /* 0x00000016140a722b */ /* 0x004fd0000000000a */
[----:B---3--:R-:W-:-:S08]  /*0a10*/  DFMA R10, R16, R24, R10 ;  /* 0x00000018100a722b */ /* 0x008fd0000000000a */
[----:B----4-:R-:W-:-:S08]  /*0a20*/  DFMA R10, R12, R18, R10 ;  /* 0x000000120c0a722b */ /* 0x010fd0000000000a */
[----:B-----5:R-:W-:-:S08]  /*0a30*/  DFMA R10, R14, R26, R10 ;  /* 0x0000001a0e0a722b */ /* 0x020fd0000000000a */
[----:B------:R-:W-:-:S11]  /*0a40*/  DFMA R22, R4, R8, R10 ;  /* 0x000000080416722b */ /* 0x000fd6000000000a */
.L_x_3:
[----:B------:R-:W-:Y:S05]  /*0a50*/  BRA.U !UP1, `(.L_x_0) ;  /* 0x0000000109c07547 */ /* 0x000fea000b800000 */
[----:B------:R-:W-:Y:S02]  /*0a60*/  UISETP.GE.U32.AND UP0, UPT, UR7, 0x4, UPT ;  /* 0x000000040700788c */ /* 0x000fe4000bf06070 */
[----:B------:R-:W-:-:S04]  /*0a70*/  ULOP3.LUT UR5, UR5, 0x3, URZ, 0xc0, !UPT ;  /* 0x0000000305057892 */ /* 0x000fc8000f8ec0ff */
[----:B------:R-:W-:-:S03]  /*0a80*/  UISETP.NE.AND UP1, UPT, UR5, URZ, UPT ;  /* 0x000000ff0500728c */ /* 0x000fc6000bf25270 */
[----:B------:R-:W-:Y:S08]  /*0a90*/  BRA.U !UP0, `(.L_x_4) ;  /* 0x00000001086c7547 */ /* 0x000ff0000b800000 */
[----:B------:R-:W0:Y:S01]  /*0aa0*/  LDC.64 R4, c[0x0][0x390] ;  /* 0x0000e400ff047b82 */ /* 0x000e220000000a00 */
[----:B------:R-:W-:-:S07]  /*0ab0*/  IADD3 R7, PT, PT, R2, UR4, RZ ;  /* 0x0000000402077c10 */ /* 0x000fce000fffe0ff */
[----:B------:R-:W1:Y:S01]  /*0ac0*/  LDC.64 R14, c[0x0][0x398] ;  /* 0x0000e600ff0e7b82 */ /* 0x000e620000000a00 */
[----:B0-----:R-:W-:-:S07]  /*0ad0*/  IMAD.WIDE R10, R7, 0x4, R4 ;  /* 0x00000004070a7825 */ /* 0x001fce00078e0204 */
[----:B------:R-:W0:Y:S01]  /*0ae0*/  LDC.64 R4, c[0x0][0x3a0] ;  /* 0x0000e800ff047b82 */ /* 0x000e220000000a00 */
[----:B------:R-:W0:Y:S04]  /*0af0*/  LDG.E R19, desc[UR8][R10.64] ;  /* 0x000000080a137981 */ /* 0x000e28000c1e1900 */
[----:B------:R-:W2:Y:S04]  /*0b00*/  LDG.E R17, desc[UR8][R10.64+0x4] ;  /* 0x000004080a117981 */ /* 0x000ea8000c1e1900 */
[----:B------:R-:W3:Y:S04]  /*0b10*/  LDG.E R13, desc[UR8][R10.64+0x8] ;  /* 0x000008080a0d7981 */ /* 0x000ee8000c1e1900 */
[----:B------:R-:W4:Y:S01]  /*0b20*/  LDG.E R3, desc[UR8][R10.64+0xc] ;  /* 0x00000c080a037981 */ /* 0x000f22000c1e1900 */
[----:B-1----:R-:W-:-:S05]  /*0b30*/  IMAD.WIDE R14, R7, 0x8, R14 ;  /* 0x00000008070e7825 */ /* 0x002fca00078e020e */
[----:B------:R-:W5:Y:S04]  /*0b40*/  LDG.E.64 R6, desc[UR8][R14.64] ;  /* 0x000000080e067981 */ /* 0x000f68000c1e1b00 */
[----:B------:R-:W5:Y:S04]  /*0b50*/  LDG.E.64 R8, desc[UR8][R14.64+0x8] ;  /* 0x000008080e087981 */ /* 0x000f68000c1e1b00 */
[----:B------:R-:W5:Y:S01]  /*0b60*/  LDG.E.64 R10, desc[UR8][R14.64+0x10] ;  /* 0x000010080e0a7981 */ /* 0x000f62000c1e1b00 */
[----:B0-----:R-:W-:-:S04]  /*0b70*/  IMAD.WIDE R18, R19, 0x8, R4 ;  /* 0x0000000813127825 */ /* 0x001fc800078e0204 */
[--C-:B--2---:R-:W-:Y:S02]  /*0b80*/  IMAD.WIDE R16, R17, 0x8, R4.reuse ;  /* 0x0000000811107825 */ /* 0x104fe400078e0204 */
[----:B------:R-:W5:Y:S02]  /*0b90*/  LDG.E.64 R18, desc[UR8][R18.64] ;  /* 0x0000000812127981 */ /* 0x000f64000c1e1b00 */
[--C-:B---3--:R-:W-:Y:S02]  /*0ba0*/  IMAD.WIDE R12, R13, 0x8, R4.reuse ;  /* 0x000000080d0c7825 */ /* 0x108fe400078e0204 */
[----:B------:R-:W2:Y:S02]  /*0bb0*/  LDG.E.64 R16, desc[UR8][R16.64] ;  /* 0x0000000810107981 */ /* 0x000ea4000c1e1b00 */
[----:B----4-:R-:W-:Y:S02]  /*0bc0*/  IMAD.WIDE R20, R3, 0x8, R4 ;  /* 0x0000000803147825 */ /* 0x010fe400078e0204 */
[----:B------:R-:W3:Y:S04]  /*0bd0*/  LDG.E.64 R12, desc[UR8][R12.64] ;  /* 0x000000080c0c7981 */ /* 0x000ee8000c1e1b00 */
[----:B------:R-:W4:Y:S04]  /*0be0*/  LDG.E.64 R4, desc[UR8][R14.64+0x18] ;  /* 0x000018080e047981 */ /* 0x000f28000c1e1b00 */
[----:B------:R-:W4:Y:S01]  /*0bf0*/  LDG.E.64 R20, desc[UR8][R20.64] ;  /* 0x0000000814147981 */ /* 0x000f22000c1e1b00 */
[----:B------:R-:W-:Y:S01]  /*0c00*/  UIADD3 UR4, UPT, UPT, UR4, 0x4, URZ ;  /* 0x0000000404047890 */ /* 0x000fe2000fffe0ff */
[----:B-----5:R-:W-:-:S08]  /*0c10*/  DFMA R6, R6, R18, R22 ;  /* 0x000000120606722b */ /* 0x020fd00000000016 */
[----:B--2---:R-:W-:-:S08]  /*0c20*/  DFMA R6, R8, R16, R6 ;  /* 0x000000100806722b */ /* 0x004fd00000000006 */
[----:B---3--:R-:W-:-:S08]  /*0c30*/  DFMA R6, R10, R12, R6 ;  /* 0x0000000c0a06722b */ /* 0x008fd00000000006 */
[----:B----4-:R-:W-:-:S11]  /*0c40*/  DFMA R22, R4, R20, R6 ;  /* 0x000000140416722b */ /* 0x010fd60000000006 */
.L_x_4:
[----:B------:R-:W-:Y:S05]  /*0c50*/  BRA.U !UP1, `(.L_x_0) ;  /* 0x0000000109407547 */ /* 0x000fea000b800000 */
[----:B------:R-:W0:Y:S01]  /*0c60*/  LDC.64 R12, c[0x0][0x3a0] ;  /* 0x0000e800ff0c7b82 */ /* 0x000e220000000a00 */
[----:B------:R-:W-:Y:S01]  /*0c70*/  IADD3 R15, PT, PT, R2, UR4, RZ ;  /* 0x00000004020f7c10 */ /* 0x000fe2000fffe0ff */
[----:B------:R-:W-:-:S06]  /*0c80*/  UIADD3 UR5, UPT, UPT, -UR5, URZ, URZ ;  /* 0x000000ff05057290 */ /* 0x000fcc000fffe1ff */
[----:B------:R-:W1:Y:S08]  /*0c90*/  LDC.64 R10, c[0x0][0x390] ;  /* 0x0000e400ff0a7b82 */ /* 0x000e700000000a00 */
[----:B------:R-:W2:Y:S02]  /*0ca0*/  LDC.64 R8, c[0x0][0x398] ;  /* 0x0000e600ff087b82 */ /* 0x000ea40000000a00 */
.L_x_5:
[----:B-1----:R-:W-:-:S06]  /*0cb0*/  IMAD.WIDE R4, R15, 0x4, R10 ;  /* 0x000000040f047825 */ /* 0x002fcc00078e020a */
[----:B------:R-:W0:Y:S01]  /*0cc0*/  LDG.E R5, desc[UR8][R4.64] ;  /* 0x0000000804057981 */ /* 0x000e22000c1e1900 */
[----:B--2---:R-:W-:-:S06]  /*0cd0*/  IMAD.WIDE R2, R15, 0x8, R8 ;  /* 0x000000080f027825 */ /* 0x004fcc00078e0208 */
[----:B------:R-:W2:Y:S01]  /*0ce0*/  LDG.E.64 R2, desc[UR8][R2.64] ;  /* 0x0000000802027981 */ /* 0x000ea2000c1e1b00 */
[----:B0-----:R-:W-:-:S06]  /*0cf0*/  IMAD.WIDE R6, R5, 0x8, R12 ;  /* 0x0000000805067825 */ /* 0x001fcc00078e020c */
[----:B------:R-:W2:Y:S01]  /*0d00*/  LDG.E.64 R6, desc[UR8][R6.64] ;  /* 0x0000000806067981 */ /* 0x000ea2000c1e1b00 */
[----:B------:R-:W-:-:S04]  /*0d10*/  UIADD3 UR5, UPT, UPT, UR5, 0x1, URZ ;  /* 0x0000000105057890 */ /* 0x000fc8000fffe0ff */
[----:B------:R-:W-:Y:S01]  /*0d20*/  UISETP.NE.AND UP0, UPT, UR5, URZ, UPT ;  /* 0x000000ff0500728c */ /* 0x000fe2000bf05270 */
[----:B------:R-:W-:Y:S01]  /*0d30*/  IADD3 R15, PT, PT, R15, 0x1, RZ ;  /* 0x000000010f0f7810 */ /* 0x000fe20007ffe0ff */
[----:B--2---:R-:W-:-:S07]  /*0d40*/  DFMA R22, R2, R6, R22 ;  /* 0x000000060216722b */ /* 0x004fce0000000016 */
[----:B------:R-:W-:Y:S05]  /*0d50*/  BRA.U UP0, `(.L_x_5) ;  /* 0xfffffffd00d47547 */ /* 0x000fea000b83ffff */
.L_x_0:
[----:B------:R-:W0:Y:S01]  /*0d60*/  LDC.64 R2, c[0x0][0x3a0] ;  /* 0x0000e800ff027b82 */ /* 0x000e220000000a00 */
[----:B------:R-:W1:Y:S07]  /*0d70*/  LDCU.64 UR4, c[0x0][0x388] ;  /* 0x00007100ff0477ac */ /* 0x000e6e0008000a00 */
[----:B------:R-:W2:Y:S08]  /*0d80*/  LDC.64 R6, c[0x0][0x3a8] ;  /* 0x0000ea00ff067b82 */ /* 0x000eb00000000a00 */
[----:B------:R-:W3:Y:S01]  /*0d90*/  LDC.64 R10, c[0x0][0x3b0] ;  /* 0x0000ec00ff0a7b82 */ /* 0x000ee20000000a00 */
[----:B0-----:R-:W-:-:S05]  /*0da0*/  IMAD.WIDE R2, R0, 0x8, R2 ;  /* 0x0000000800027825 */ /* 0x001fca00078e0202 */
[----:B------:R-:W1:Y:S01]  /*0db0*/  LDG.E.64 R4, desc[UR8][R2.64] ;  /* 0x0000000802047981 */ /* 0x000e62000c1e1b00 */
[----:B--2---:R-:W-:Y:S01]  /*0dc0*/  IMAD.WIDE R6, R0, 0x8, R6 ;  /* 0x0000000800067825 */ /* 0x004fe200078e0206 */
[----:B-1----:R-:W-:-:S07]  /*0dd0*/  DFMA R4, R4, UR4, R22 ;  /* 0x0000000404047c2b */ /* 0x002fce0008000016 */
[----:B------:R-:W-:Y:S04]  /*0de0*/  STG.E.64 desc[UR8][R6.64], R4 ;  /* 0x0000000406007986 */ /* 0x000fe8000c101b08 */
[----:B------:R-:W2:Y:S01]  /*0df0*/  LDG.E.64 R8, desc[UR8][R2.64] ;  /* 0x0000000802087981 */ /* 0x000ea2000c1e1b00 */
[----:B---3--:R-:W-:Y:S01]  /*0e00*/  IMAD.WIDE R10, R0, 0x8, R10 ;  /* 0x00000008000a7825 */ /* 0x008fe200078e020a */
[----:B--2---:R-:W-:-:S07]  /*0e10*/  DADD R8, -R4, R8 ;  /* 0x0000000004087229 */ /* 0x004fce0000000108 */
[----:B------:R-:W-:Y:S01]  /*0e20*/  STG.E.64 desc[UR8][R10.64], R8 ;  /* 0x000000080a007986 */ /* 0x000fe2000c101b08 */
[----:B------:R-:W-:Y:S05]  /*0e30*/  EXIT ;  /* 0x000000000000794d */ /* 0x000fea0003800000 */
.L_x_6:
[----:B------:R-:W-:-:S00]  /*0e40*/  BRA `(.L_x_6) ;  /* 0xfffffffc00fc7947 */ /* 0x000fc0000383ffff */
[----:B------:R-:W-:-:S00]  /*0e50*/  NOP ;  /* 0x0000000000007918 */ /* 0x000fc00000000000 */
        /* <DEDUP_REMOVED lines=10> */
.L_x_15:


//--------------------- .text.surface_area        --------------------------
	.section	.text.surface_area,"ax",@progbits
	.align	128
        .global         surface_area
        .type           surface_area,@function
        .size           surface_area,(.L_x_14 - surface_area)
        .other          surface_area,@"STO_CUDA_ENTRY STV_DEFAULT"
surface_area:
.text.surface_area:
        /* <DEDUP_REMOVED lines=8> */
[----:B------:R-:W0:Y:S01]  /*0080*/  LDC.64 R6, c[0x0][0x388] ;  /* 0x0000e200ff067b82 */ /* 0x000e220000000a00 */
[----:B------:R-:W1:Y:S01]  /*0090*/  LDCU.64 UR4, c[0x0][0x358] ;  /* 0x00006b00ff0477ac */ /* 0x000e620008000a00 */
[----:B------:R-:W-:-:S06]  /*00a0*/  IMAD R3, R0, 0x3, RZ ;  /* 0x0000000300037824 */ /* 0x000fcc00078e02ff */
[----:B------:R-:W2:Y:S01]  /*00b0*/  LDC.64 R26, c[0x0][0x390] ;  /* 0x0000e400ff1a7b82 */ /* 0x000ea20000000a00 */
[----:B0-----:R-:W-:-:S05]  /*00c0*/  IMAD.WIDE R6, R3, 0x4, R6 ;  /* 0x0000000403067825 */ /* 0x001fca00078e0206 */
[----:B-1----:R-:W3:Y:S04]  /*00d0*/  LDG.E R2, desc[UR4][R6.64] ;  /* 0x0000000406027981 */ /* 0x002ee8000c1e1900 */
[----:B------:R-:W4:Y:S04]  /*00e0*/  LDG.E R4, desc[UR4][R6.64+0x8] ;  /* 0x0000080406047981 */ /* 0x000f28000c1e1900 */
[----:B------:R-:W5:Y:S01]  /*00f0*/  LDG.E R3, desc[UR4][R6.64+0x4] ;  /* 0x0000040406037981 */ /* 0x000f62000c1e1900 */
[----:B---3--:R-:W-:Y:S02]  /*0100*/  IMAD R25, R2, 0x3, RZ ;  /* 0x0000000302197824 */ /* 0x008fe400078e02ff */
[----:B----4-:R-:W-:-:S02]  /*0110*/  IMAD R23, R4, 0x3, RZ ;  /* 0x0000000304177824 */ /* 0x010fc400078e02ff */
[----:B--2---:R-:W-:-:S04]  /*0120*/  IMAD.WIDE R24, R25, 0x8, R26 ;  /* 0x0000000819187825 */ /* 0x004fc800078e021a */
[--C-:B------:R-:W-:Y:S01]  /*0130*/  IMAD.WIDE R22, R23, 0x8, R26.reuse ;  /* 0x0000000817167825 */ /* 0x100fe200078e021a */
[----:B------:R-:W2:Y:S03]  /*0140*/  LDG.E.64 R12, desc[UR4][R24.64] ;  /* 0x00000004180c7981 */ /* 0x000ea6000c1e1b00 */
[----:B-----5:R-:W-:Y:S01]  /*0150*/  IMAD R5, R3, 0x3, RZ ;  /* 0x0000000303057824 */ /* 0x020fe200078e02ff */
[----:B------:R-:W3:Y:S04]  /*0160*/  LDG.E.64 R14, desc[UR4][R22.64+0x8] ;  /* 0x00000804160e7981 */ /* 0x000ee8000c1e1b00 */
[----:B------:R-:W3:Y:S01]  /*0170*/  LDG.E.64 R2, desc[UR4][R24.64+0x8] ;  /* 0x0000080418027981 */ /* 0x000ee2000c1e1b00 */
[----:B------:R-:W-:-:S03]  /*0180*/  IMAD.WIDE R26, R5, 0x8, R26 ;  /* 0x00000008051a7825 */ /* 0x000fc600078e021a */
[----:B------:R-:W4:Y:S04]  /*0190*/  LDG.E.64 R4, desc[UR4][R24.64+0x10] ;  /* 0x0000100418047981 */ /* 0x000f28000c1e1b00 */
[----:B------:R-:W5:Y:S04]  /*01a0*/  LDG.E.64 R6, desc[UR4][R26.64+0x8] ;  /* 0x000008041a067981 */ /* 0x000f68000c1e1b00 */
[----:B------:R-:W2:Y:S04]  /*01b0*/  LDG.E.64 R8, desc[UR4][R26.64] ;  /* 0x000000041a087981 */ /* 0x000ea8000c1e1b00 */
[----:B------:R-:W4:Y:S04]  /*01c0*/  LDG.E.64 R10, desc[UR4][R22.64+0x10] ;  /* 0x00001004160a7981 */ /* 0x000f28000c1e1b00 */
[----:B------:R-:W4:Y:S04]  /*01d0*/  LDG.E.64 R16, desc[UR4][R26.64+0x10] ;  /* 0x000010041a107981 */ /* 0x000f28000c1e1b00 */
[----:B------:R4:W4:Y:S01]  /*01e0*/  LDG.E.64 R18, desc[UR4][R22.64] ;  /* 0x0000000416127981 */ /* 0x000922000c1e1b00 */
[----:B------:R-:W-:Y:S01]  /*01f0*/  BSSY.RECONVERGENT B0, `(.L_x_7) ;  /* 0x000002a000007945 */ /* 0x000fe20003800200 */
[----:B---3--:R-:W-:-:S02]  /*0200*/  DADD R28, R2, -R14 ;  /* 0x00000000021c7229 */ /* 0x008fc4000000080e */
[----:B-----5:R-:W-:-:S06]  /*0210*/  DADD R20, R6, -R14 ;  /* 0x0000000006147229 */ /* 0x020fcc000000080e */
[----:B--2---:R-:W-:Y:S02]  /*0220*/  DMUL R28, R8, R28 ;  /* 0x0000001c081c7228 */ /* 0x004fe40000000000 */
[----:B----4-:R-:W-:-:S06]  /*0230*/  DADD R22, R4, -R10 ;  /* 0x0000000004167229 */ /* 0x010fcc000000080a */
[----:B------:R-:W-:Y:S02]  /*0240*/  DFMA R20, R12, R20, -R28 ;  /* 0x000000140c14722b */ /* 0x000fe4000000081c */
[----:B------:R-:W-:Y:S02]  /*0250*/  DADD R28, R16, -R10 ;  /* 0x00000000101c7229 */ /* 0x000fe4000000080a */
[----:B------:R-:W-:Y:S02]  /*0260*/  DMUL R24, R6, R22 ;  /* 0x0000001606187228 */ /* 0x000fe40000000000 */
[----:B------:R-:W-:-:S06]  /*0270*/  DADD R22, R12, -R18 ;  /* 0x000000000c167229 */ /* 0x000fcc0000000812 */
[----:B------:R-:W-:Y:S02]  /*0280*/  DFMA R28, R2, R28, -R24 ;  /* 0x0000001c021c722b */ /* 0x000fe40000000818 */
[----:B------:R-:W-:Y:S02]  /*0290*/  DADD R24, R4, -R16 ;  /* 0x0000000004187229 */ /* 0x000fe40000000810 */
[----:B------:R-:W-:Y:S02]  /*02a0*/  DMUL R22, R16, R22 ;  /* 0x0000001610167228 */ /* 0x000fe40000000000 */
[----:B------:R-:W-:Y:S02]  /*02b0*/  DADD R16, R8, -R18 ;  /* 0x0000000008107229 */ /* 0x000fe40000000812 */
[----:B------:R-:W-:Y:S02]  /*02c0*/  DADD R2, R2, -R6 ;  /* 0x0000000002027229 */ /* 0x000fe40000000806 */
[----:B------:R-:W-:-:S02]  /*02d0*/  DFMA R14, R14, R24, R28 ;  /* 0x000000180e0e722b */ /* 0x000fc4000000001c */
[----:B------:R-:W-:Y:S02]  /*02e0*/  DADD R8, R12, -R8 ;  /* 0x000000000c087229 */ /* 0x000fe40000000808 */
[----:B------:R-:W-:Y:S02]  /*02f0*/  DFMA R16, R4, R16, -R22 ;  /* 0x000000100410722b */ /* 0x000fe40000000816 */
[----:B------:R-:W-:Y:S02]  /*0300*/  DFMA R2, R18, R2, R20 ;  /* 0x000000021202722b */ /* 0x000fe40000000014 */
[----:B------:R-:W-:-:S04]  /*0310*/  DMUL R14, R14, R14 ;  /* 0x0000000e0e0e7228 */ /* 0x000fc80000000000 */
[----:B------:R-:W-:-:S04]  /*0320*/  DFMA R8, R10, R8, R16 ;  /* 0x000000080a08722b */ /* 0x000fc80000000010 */
[----:B------:R-:W-:-:S08]  /*0330*/  DFMA R4, R2, R2, R14 ;  /* 0x000000020204722b */ /* 0x000fd0000000000e */
[----:B------:R-:W-:-:S06]  /*0340*/  DFMA R4, R8, R8, R4 ;  /* 0x000000080804722b */ /* 0x000fcc0000000004 */
[----:B------:R-:W0:Y:S04]  /*0350*/  MUFU.RSQ64H R7, R5 ;  /* 0x0000000500077308 */ /* 0x000e280000001c00 */
[----:B------:R-:W-:Y:S01]  /*0360*/  IADD3 R6, PT, PT, R5, -0x3500000, RZ ;  /* 0xfcb0000005067810 */ /* 0x000fe20007ffe0ff */
[----:B------:R-:W-:Y:S01]  /*0370*/  IMAD.MOV.U32 R9, RZ, RZ, 0x3fd80000 ;  /* 0x3fd80000ff097424 */ /* 0x000fe200078e00ff */
[----:B------:R-:W-:-:S04]  /*0380*/  MOV R8, 0x0 ;  /* 0x0000000000087802 */ /* 0x000fc80000000f00 */
[----:B0-----:R-:W-:-:S08]  /*0390*/  DMUL R2, R6, R6 ;  /* 0x0000000606027228 */ /* 0x001fd00000000000 */
[----:B------:R-:W-:-:S08]  /*03a0*/  DFMA R2, R4, -R2, 1 ;  /* 0x3ff000000402742b */ /* 0x000fd00000000802 */
[----:B------:R-:W-:Y:S02]  /*03b0*/  DFMA R8, R2, R8, 0.5 ;  /* 0x3fe000000208742b */ /* 0x000fe40000000008 */
[----:B------:R-:W-:-:S08]  /*03c0*/  DMUL R2, R6, R2 ;  /* 0x0000000206027228 */ /* 0x000fd00000000000 */
[----:B------:R-:W-:Y:S01]  /*03d0*/  DFMA R8, R8, R2, R6 ;  /* 0x000000020808722b */ /* 0x000fe20000000006 */
[----:B------:R-:W-:-:S07]  /*03e0*/  ISETP.GE.U32.AND P0, PT, R6, 0x7ca00000, PT ;  /* 0x7ca000000600780c */ /* 0x000fce0003f06070 */
[----:B------:R-:W-:Y:S02]  /*03f0*/  DMUL R10, R4, R8 ;  /* 0x00000008040a7228 */ /* 0x000fe40000000000 */
[----:B------:R-:W-:Y:S01]  /*0400*/  IADD3 R15, PT, PT, R9, -0x100000, RZ ;  /* 0xfff00000090f7810 */ /* 0x000fe20007ffe0ff */
[----:B------:R-:W-:-:S05]  /*0410*/  IMAD.MOV.U32 R14, RZ, RZ, R8 ;  /* 0x000000ffff0e7224 */ /* 0x000fca00078e0008 */
[----:B------:R-:W-:-:S08]  /*0420*/  DFMA R12, R10, -R10, R4 ;  /* 0x8000000a0a0c722b */ /* 0x000fd00000000004 */
[----:B------:R-:W-:Y:S01]  /*0430*/  DFMA R2, R12, R14, R10 ;  /* 0x0000000e0c02722b */ /* 0x000fe2000000000a */
[----:B------:R-:W-:Y:S10]  /*0440*/  @!P0 BRA `(.L_x_8) ;  /* 0x0000000000108947 */ /* 0x000ff40003800000 */
[----:B------:R-:W-:-:S07]  /*0450*/  MOV R2, 0x470 ;  /* 0x0000047000027802 */ /* 0x000fce0000000f00 */
[----:B------:R-:W-:Y:S05]  /*0460*/  CALL.REL.NOINC `($__internal_0_$__cuda_sm20_dsqrt_rn_f64_mediumpath_v1) ;  /* 0x0000000000207944 */ /* 0x000fea0003c00000 */
[----:B------:R-:W-:Y:S01]  /*0470*/  MOV R2, R6 ;  /* 0x0000000600027202 */ /* 0x000fe20000000f00 */
[----:B------:R-:W-:-:S07]  /*0480*/  IMAD.MOV.U32 R3, RZ, RZ, R7 ;  /* 0x000000ffff037224 */ /* 0x000fce00078e0007 */
.L_x_8:
[----:B------:R-:W-:Y:S05]  /*0490*/  BSYNC.RECONVERGENT B0 ;  /* 0x0000000000007941 */ /* 0x000fea0003800200 */
.L_x_7:
[----:B------:R-:W0:Y:S01]  /*04a0*/  LDC.64 R4, c[0x0][0x398] ;  /* 0x0000e600ff047b82 */ /* 0x000e220000000a00 */
[----:B------:R-:W-:Y:S01]  /*04b0*/  DMUL R2, R2, 0.5 ;  /* 0x3fe0000002027828 */ /* 0x000fe20000000000 */
[----:B0-----:R-:W-:-:S06]  /*04c0*/  IMAD.WIDE R4, R0, 0x8, R4 ;  /* 0x0000000800047825 */ /* 0x001fcc00078e0204 */
[----:B------:R-:W-:Y:S01]  /*04d0*/  STG.E.64 desc[UR4][R4.64], R2 ;  /* 0x0000000204007986 */ /* 0x000fe2000c101b04 */
[----:B------:R-:W-:Y:S05]  /*04e0*/  EXIT ;  /* 0x000000000000794d */ /* 0x000fea0003800000 */
        .weak           $__internal_0_$__cuda_sm20_dsqrt_rn_f64_mediumpath_v1
        .type           $__internal_0_$__cuda_sm20_dsqrt_rn_f64_mediumpath_v1,@function
        .size           $__internal_0_$__cuda_sm20_dsqrt_rn_f64_mediumpath_v1,(.L_x_14 - $__internal_0_$__cuda_sm20_dsqrt_rn_f64_mediumpath_v1)
$__internal_0_$__cuda_sm20_dsqrt_rn_f64_mediumpath_v1:
[----:B------:R-:W-:Y:S01]  /*04f0*/  ISETP.GE.U32.AND P0, PT, R6, -0x3400000, PT ;  /* 0xfcc000000600780c */ /* 0x000fe20003f06070 */
[----:B------:R-:W-:Y:S01]  /*0500*/  BSSY.RECONVERGENT B1, `(.L_x_9) ;  /* 0x0000024000017945 */ /* 0x000fe20003800200 */
[----:B------:R-:W-:-:S11]  /*0510*/  MOV R9, R15 ;  /* 0x0000000f00097202 */ /* 0x000fd60000000f00 */
[----:B------:R-:W-:Y:S05]  /*0520*/  @!P0 BRA `(.L_x_10) ;  /* 0x0000000000208947 */ /* 0x000fea0003800000 */
[----:B------:R-:W-:-:S10]  /*0530*/  DFMA.RM R8, R12, R8, R10 ;  /* 0x000000080c08722b */ /* 0x000fd4000000400a */
[----:B------:R-:W-:-:S05]  /*0540*/  IADD3 R6, P0, PT, R8, 0x1, RZ ;  /* 0x0000000108067810 */ /* 0x000fca0007f1e0ff */
[----:B------:R-:W-:-:S06]  /*0550*/  IMAD.X R7, RZ, RZ, R9, P0 ;  /* 0x000000ffff077224 */ /* 0x000fcc00000e0609 */
[----:B------:R-:W-:-:S08]  /*0560*/  DFMA.RP R4, -R8, R6, R4 ;  /* 0x000000060804722b */ /* 0x000fd00000008104 */
[----:B------:R-:W-:-:S06]  /*0570*/  DSETP.GT.AND P0, PT, R4, RZ, PT ;  /* 0x000000ff0400722a */ /* 0x000fcc0003f04000 */
[----:B------:R-:W-:Y:S02]  /*0580*/  FSEL R6, R6, R8, P0 ;  /* 0x0000000806067208 */ /* 0x000fe40000000000 */
[----:B------:R-:W-:Y:S01]  /*0590*/  FSEL R7, R7, R9, P0 ;  /* 0x0000000907077208 */ /* 0x000fe20000000000 */
[----:B------:R-:W-:Y:S06]  /*05a0*/  BRA `(.L_x_11) ;  /* 0x0000000000647947 */ /* 0x000fec0003800000 */
.L_x_10:
[----:B------:R-:W-:-:S14]  /*05b0*/  DSETP.NE.AND P0, PT, R4, RZ, PT ;  /* 0x000000ff0400722a */ /* 0x000fdc0003f05000 */
[----:B------:R-:W-:Y:S05]  /*05c0*/  @!P0 BRA `(.L_x_12) ;  /* 0x0000000000588947 */ /* 0x000fea0003800000 */
[----:B------:R-:W-:-:S13]  /*05d0*/  ISETP.GE.AND P0, PT, R5, RZ, PT ;  /* 0x000000ff0500720c */ /* 0x000fda0003f06270 */
[----:B------:R-:W-:Y:S01]  /*05e0*/  @!P0 MOV R6, 0x0 ;  /* 0x0000000000068802 */ /* 0x000fe20000000f00 */
[----:B------:R-:W-:Y:S01]  /*05f0*/  @!P0 IMAD.MOV.U32 R7, RZ, RZ, -0x80000 ;  /* 0xfff80000ff078424 */ /* 0x000fe200078e00ff */
[----:B------:R-:W-:Y:S06]  /*0600*/  @!P0 BRA `(.L_x_11) ;  /* 0x00000000004c8947 */ /* 0x000fec0003800000 */
[----:B------:R-:W-:-:S13]  /*0610*/  ISETP.GT.AND P0, PT, R5, 0x7fefffff, PT ;  /* 0x7fefffff0500780c */ /* 0x000fda0003f04270 */
[----:B------:R-:W-:Y:S05]  /*0620*/  @P0 BRA `(.L_x_12) ;  /* 0x0000000000400947 */ /* 0x000fea0003800000 */
[----:B------:R-:W-:Y:S01]  /*0630*/  DMUL R4, R4, 8.11296384146066816958e+31 ;  /* 0x4690000004047828 */ /* 0x000fe20000000000 */
[----:B------:R-:W-:Y:S01]  /*0640*/  MOV R6, RZ ;  /* 0x000000ff00067202 */ /* 0x000fe20000000f00 */
[----:B------:R-:W-:Y:S01]  /*0650*/  IMAD.MOV.U32 R10, RZ, RZ, 0x0 ;  /* 0x00000000ff0a7424 */ /* 0x000fe200078e00ff */
[----:B------:R-:W-:-:S03]  /*0660*/  MOV R11, 0x3fd80000 ;  /* 0x3fd80000000b7802 */ /* 0x000fc60000000f00 */
[----:B------:R-:W0:Y:S02]  /*0670*/  MUFU.RSQ64H R7, R5 ;  /* 0x0000000500077308 */ /* 0x000e240000001c00 */
[----:B0-----:R-:W-:-:S08]  /*0680*/  DMUL R8, R6, R6 ;  /* 0x0000000606087228 */ /* 0x001fd00000000000 */
[----:B------:R-:W-:-:S08]  /*0690*/  DFMA R8, R4, -R8, 1 ;  /* 0x3ff000000408742b */ /* 0x000fd00000000808 */
[----:B------:R-:W-:Y:S02]  /*06a0*/  DFMA R10, R8, R10, 0.5 ;  /* 0x3fe00000080a742b */ /* 0x000fe4000000000a */
[----:B------:R-:W-:-:S08]  /*06b0*/  DMUL R8, R6, R8 ;  /* 0x0000000806087228 */ /* 0x000fd00000000000 */
[----:B------:R-:W-:-:S08]  /*06c0*/  DFMA R8, R10, R8, R6 ;  /* 0x000000080a08722b */ /* 0x000fd00000000006 */
[----:B------:R-:W-:Y:S02]  /*06d0*/  DMUL R6, R4, R8 ;  /* 0x0000000804067228 */ /* 0x000fe40000000000 */
[----:B------:R-:W-:-:S06]  /*06e0*/  VIADD R9, R9, 0xfff00000 ;  /* 0xfff0000009097836 */ /* 0x000fcc0000000000 */
[----:B------:R-:W-:-:S08]  /*06f0*/  DFMA R10, R6, -R6, R4 ;  /* 0x80000006060a722b */ /* 0x000fd00000000004 */
[----:B------:R-:W-:-:S10]  /*0700*/  DFMA R6, R8, R10, R6 ;  /* 0x0000000a0806722b */ /* 0x000fd40000000006 */
[----:B------:R-:W-:Y:S01]  /*0710*/  IADD3 R7, PT, PT, R7, -0x3500000, RZ ;  /* 0xfcb0000007077810 */ /* 0x000fe20007ffe0ff */
[----:B------:R-:W-:Y:S06]  /*0720*/  BRA `(.L_x_11) ;  /* 0x0000000000047947 */ /* 0x000fec0003800000 */
.L_x_12:
[----:B------:R-:W-:-:S11]  /*0730*/  DADD R6, R4, R4 ;  /* 0x0000000004067229 */ /* 0x000fd60000000004 */
.L_x_11:
[----:B------:R-:W-:Y:S05]  /*0740*/  BSYNC.RECONVERGENT B1 ;  /* 0x0000000000017941 */ /* 0x000fea0003800200 */
.L_x_9:
[----:B------:R-:W-:-:S04]  /*0750*/  IMAD.MOV.U32 R3, RZ, RZ, 0x0 ;  /* 0x00000000ff037424 */ /* 0x000fc800078e00ff */
[----:B------:R-:W-:Y:S05]  /*0760*/  RET.REL.NODEC R2 `(surface_area) ;  /* 0xfffffff802247950 */ /* 0x000fea0003c3ffff */
.L_x_13:
        /* <DEDUP_REMOVED lines=9> */
.L_x_14:


//--------------------- .nv.shared.reserved.0     --------------------------
	.section	.nv.shared.reserved.0,"aw",@nobits
	.weak		__nv_reservedSMEM_offset_0_alias
	.size		__nv_reservedSMEM_offset_0_alias, 0, 64
	.other		__nv_reservedSMEM_offset_0_alias,@"STO_CUDA_RESERVED_SHARED STV_DEFAULT"
__nv_reservedSMEM_offset_0_alias:
	.zero		0
	.zero		64


//--------------------- .nv.constant0.multiply    --------------------------
	.section	.nv.constant0.multiply,"a",@progbits
	.sectionflags	@""
	.align	4
.nv.constant0.multiply:
	.zero		952


//--------------------- .nv.constant0.surface_area --------------------------
	.section	.nv.constant0.surface_area,"a",@progbits
	.sectionflags	@""
	.align	4
.nv.constant0.surface_area:
	.zero		928


//--------------------- SYMBOLS --------------------------

	.type		.nv.reservedSmem.offset0,@object
	.size		.nv.reservedSmem.offset0,0x4
